//
// Generated by NVIDIA NVVM Compiler
//
// Compiler Build ID: CL-36424714
// Cuda compilation tools, release 13.0, V13.0.88
// Based on NVVM 20.0.0
//

.version 9.0
.target sm_100
.address_size 64

	// .globl	_Z15assign_clustersPfS_Piiii

.visible .entry _Z15assign_clustersPfS_Piiii(
	.param .u64 .ptr .align 1 _Z15assign_clustersPfS_Piiii_param_0,
	.param .u64 .ptr .align 1 _Z15assign_clustersPfS_Piiii_param_1,
	.param .u64 .ptr .align 1 _Z15assign_clustersPfS_Piiii_param_2,
	.param .u32 _Z15assign_clustersPfS_Piiii_param_3,
	.param .u32 _Z15assign_clustersPfS_Piiii_param_4,
	.param .u32 _Z15assign_clustersPfS_Piiii_param_5
)
{
	.reg .pred 	%p<19>;
	.reg .b32 	%r<68>;
	.reg .b32 	%f<97>;
	.reg .b64 	%rd<48>;

	ld.param.u64 	%rd11, [_Z15assign_clustersPfS_Piiii_param_0];
	ld.param.u64 	%rd12, [_Z15assign_clustersPfS_Piiii_param_1];
	ld.param.u64 	%rd10, [_Z15assign_clustersPfS_Piiii_param_2];
	ld.param.u32 	%r37, [_Z15assign_clustersPfS_Piiii_param_3];
	ld.param.u32 	%r35, [_Z15assign_clustersPfS_Piiii_param_4];
	ld.param.u32 	%r36, [_Z15assign_clustersPfS_Piiii_param_5];
	cvta.to.global.u64 	%rd1, %rd12;
	cvta.to.global.u64 	%rd2, %rd11;
	mov.u32 	%r38, %ctaid.x;
	mov.u32 	%r39, %ntid.x;
	mov.u32 	%r40, %tid.x;
	mad.lo.s32 	%r1, %r38, %r39, %r40;
	setp.ge.s32 	%p1, %r1, %r37;
	@%p1 bra 	$L__BB0_23;
	setp.lt.s32 	%p2, %r35, 1;
	mov.b32 	%r67, 0;
	@%p2 bra 	$L__BB0_22;
	mul.lo.s32 	%r42, %r36, %r1;
	cvt.s64.s32 	%rd3, %r42;
	setp.lt.s32 	%p3, %r36, 1;
	@%p3 bra 	$L__BB0_16;
	and.b32  	%r2, %r36, 7;
	and.b32  	%r3, %r36, 3;
	and.b32  	%r4, %r36, 2147483640;
	and.b32  	%r5, %r36, 1;
	neg.s32 	%r6, %r4;
	mov.f32 	%f85, 0f7F800000;
	mov.b32 	%r53, 0;
	mov.u32 	%r67, %r53;
$L__BB0_4:
	setp.lt.u32 	%p10, %r36, 8;
	mul.lo.s32 	%r9, %r53, %r36;
	mov.f32 	%f93, 0f00000000;
	mov.b32 	%r57, 0;
	@%p10 bra 	$L__BB0_7;
	shl.b64 	%rd13, %rd3, 2;
	add.s64 	%rd14, %rd13, %rd2;
	add.s64 	%rd47, %rd14, 16;
	mul.wide.u32 	%rd15, %r9, 4;
	add.s64 	%rd16, %rd1, %rd15;
	add.s64 	%rd46, %rd16, 16;
	mov.f32 	%f93, 0f00000000;
	mov.u32 	%r55, %r6;
$L__BB0_6:
	.pragma "nounroll";
	ld.global.f32 	%f26, [%rd47+-16];
	ld.global.f32 	%f27, [%rd46+-16];
	sub.f32 	%f28, %f26, %f27;
	fma.rn.f32 	%f29, %f28, %f28, %f93;
	ld.global.f32 	%f30, [%rd47+-12];
	ld.global.f32 	%f31, [%rd46+-12];
	sub.f32 	%f32, %f30, %f31;
	fma.rn.f32 	%f33, %f32, %f32, %f29;
	ld.global.f32 	%f34, [%rd47+-8];
	ld.global.f32 	%f35, [%rd46+-8];
	sub.f32 	%f36, %f34, %f35;
	fma.rn.f32 	%f37, %f36, %f36, %f33;
	ld.global.f32 	%f38, [%rd47+-4];
	ld.global.f32 	%f39, [%rd46+-4];
	sub.f32 	%f40, %f38, %f39;
	fma.rn.f32 	%f41, %f40, %f40, %f37;
	ld.global.f32 	%f42, [%rd47];
	ld.global.f32 	%f43, [%rd46];
	sub.f32 	%f44, %f42, %f43;
	fma.rn.f32 	%f45, %f44, %f44, %f41;
	ld.global.f32 	%f46, [%rd47+4];
	ld.global.f32 	%f47, [%rd46+4];
	sub.f32 	%f48, %f46, %f47;
	fma.rn.f32 	%f49, %f48, %f48, %f45;
	ld.global.f32 	%f50, [%rd47+8];
	ld.global.f32 	%f51, [%rd46+8];
	sub.f32 	%f52, %f50, %f51;
	fma.rn.f32 	%f53, %f52, %f52, %f49;
	ld.global.f32 	%f54, [%rd47+12];
	ld.global.f32 	%f55, [%rd46+12];
	sub.f32 	%f56, %f54, %f55;
	fma.rn.f32 	%f93, %f56, %f56, %f53;
	add.s32 	%r55, %r55, 8;
	add.s64 	%rd47, %rd47, 32;
	add.s64 	%rd46, %rd46, 32;
	setp.ne.s32 	%p11, %r55, 0;
	mov.u32 	%r57, %r4;
	@%p11 bra 	$L__BB0_6;
$L__BB0_7:
	setp.eq.s32 	%p12, %r2, 0;
	@%p12 bra 	$L__BB0_15;
	add.s32 	%r49, %r2, -1;
	setp.lt.u32 	%p13, %r49, 3;
	@%p13 bra 	$L__BB0_10;
	cvt.u64.u32 	%rd17, %r57;
	add.s64 	%rd18, %rd17, %rd3;
	shl.b64 	%rd19, %rd18, 2;
	add.s64 	%rd20, %rd2, %rd19;
	ld.global.f32 	%f58, [%rd20];
	add.s32 	%r50, %r57, %r9;
	mul.wide.u32 	%rd21, %r50, 4;
	add.s64 	%rd22, %rd1, %rd21;
	ld.global.f32 	%f59, [%rd22];
	sub.f32 	%f60, %f58, %f59;
	fma.rn.f32 	%f61, %f60, %f60, %f93;
	ld.global.f32 	%f62, [%rd20+4];
	cvt.u64.u32 	%rd23, %r9;
	add.s64 	%rd24, %rd17, %rd23;
	shl.b64 	%rd25, %rd24, 2;
	add.s64 	%rd26, %rd1, %rd25;
	ld.global.f32 	%f63, [%rd26+4];
	sub.f32 	%f64, %f62, %f63;
	fma.rn.f32 	%f65, %f64, %f64, %f61;
	ld.global.f32 	%f66, [%rd20+8];
	ld.global.f32 	%f67, [%rd26+8];
	sub.f32 	%f68, %f66, %f67;
	fma.rn.f32 	%f69, %f68, %f68, %f65;
	ld.global.f32 	%f70, [%rd20+12];
	ld.global.f32 	%f71, [%rd26+12];
	sub.f32 	%f72, %f70, %f71;
	fma.rn.f32 	%f93, %f72, %f72, %f69;
	add.s32 	%r57, %r57, 4;
$L__BB0_10:
	setp.eq.s32 	%p14, %r3, 0;
	@%p14 bra 	$L__BB0_15;
	setp.eq.s32 	%p15, %r3, 1;
	@%p15 bra 	$L__BB0_13;
	cvt.u64.u32 	%rd27, %r57;
	add.s64 	%rd28, %rd27, %rd3;
	shl.b64 	%rd29, %rd28, 2;
	add.s64 	%rd30, %rd2, %rd29;
	ld.global.f32 	%f74, [%rd30];
	add.s32 	%r51, %r57, %r9;
	mul.wide.u32 	%rd31, %r51, 4;
	add.s64 	%rd32, %rd1, %rd31;
	ld.global.f32 	%f75, [%rd32];
	sub.f32 	%f76, %f74, %f75;
	fma.rn.f32 	%f77, %f76, %f76, %f93;
	ld.global.f32 	%f78, [%rd30+4];
	cvt.u64.u32 	%rd33, %r9;
	add.s64 	%rd34, %rd27, %rd33;
	shl.b64 	%rd35, %rd34, 2;
	add.s64 	%rd36, %rd1, %rd35;
	ld.global.f32 	%f79, [%rd36+4];
	sub.f32 	%f80, %f78, %f79;
	fma.rn.f32 	%f93, %f80, %f80, %f77;
	add.s32 	%r57, %r57, 2;
$L__BB0_13:
	setp.eq.s32 	%p16, %r5, 0;
	@%p16 bra 	$L__BB0_15;
	cvt.u64.u32 	%rd37, %r57;
	add.s64 	%rd38, %rd37, %rd3;
	shl.b64 	%rd39, %rd38, 2;
	add.s64 	%rd40, %rd2, %rd39;
	ld.global.f32 	%f81, [%rd40];
	add.s32 	%r52, %r57, %r9;
	mul.wide.u32 	%rd41, %r52, 4;
	add.s64 	%rd42, %rd1, %rd41;
	ld.global.f32 	%f82, [%rd42];
	sub.f32 	%f83, %f81, %f82;
	fma.rn.f32 	%f93, %f83, %f83, %f93;
$L__BB0_15:
	sqrt.rn.f32 	%f84, %f93;
	setp.lt.f32 	%p17, %f84, %f85;
	selp.f32 	%f85, %f84, %f85, %p17;
	selp.b32 	%r67, %r53, %r67, %p17;
	add.s32 	%r53, %r53, 1;
	setp.eq.s32 	%p18, %r53, %r35;
	@%p18 bra 	$L__BB0_22;
	bra.uni 	$L__BB0_4;
$L__BB0_16:
	and.b32  	%r19, %r35, 3;
	setp.lt.u32 	%p4, %r35, 4;
	mov.f32 	%f95, 0f7F800000;
	mov.b32 	%r64, 0;
	mov.u32 	%r67, %r64;
	@%p4 bra 	$L__BB0_19;
	and.b32  	%r64, %r35, 2147483644;
	mov.f32 	%f95, 0f7F800000;
	mov.b32 	%r59, 0;
	mov.u32 	%r67, %r59;
$L__BB0_18:
	setp.gt.f32 	%p5, %f95, 0f00000000;
	selp.f32 	%f95, 0f00000000, %f95, %p5;
	selp.b32 	%r67, %r59, %r67, %p5;
	add.s32 	%r59, %r59, 4;
	setp.ne.s32 	%p6, %r59, %r64;
	@%p6 bra 	$L__BB0_18;
$L__BB0_19:
	setp.eq.s32 	%p7, %r19, 0;
	@%p7 bra 	$L__BB0_22;
	mov.b32 	%r66, 0;
$L__BB0_21:
	.pragma "nounroll";
	setp.gt.f32 	%p8, %f95, 0f00000000;
	selp.f32 	%f95, 0f00000000, %f95, %p8;
	selp.b32 	%r67, %r64, %r67, %p8;
	add.s32 	%r64, %r64, 1;
	add.s32 	%r66, %r66, 1;
	setp.ne.s32 	%p9, %r66, %r19;
	@%p9 bra 	$L__BB0_21;
$L__BB0_22:
	cvta.to.global.u64 	%rd43, %rd10;
	mul.wide.s32 	%rd44, %r1, 4;
	add.s64 	%rd45, %rd43, %rd44;
	st.global.u32 	[%rd45], %r67;
$L__BB0_23:
	ret;

}
	// .globl	_Z16update_centroidsPfS_Piiii
.visible .entry _Z16update_centroidsPfS_Piiii(
	.param .u64 .ptr .align 1 _Z16update_centroidsPfS_Piiii_param_0,
	.param .u64 .ptr .align 1 _Z16update_centroidsPfS_Piiii_param_1,
	.param .u64 .ptr .align 1 _Z16update_centroidsPfS_Piiii_param_2,
	.param .u32 _Z16update_centroidsPfS_Piiii_param_3,
	.param .u32 _Z16update_centroidsPfS_Piiii_param_4,
	.param .u32 _Z16update_centroidsPfS_Piiii_param_5
)
{
	.reg .pred 	%p<42>;
	.reg .b32 	%r<132>;
	.reg .b32 	%f<153>;
	.reg .b64 	%rd<79>;

	ld.param.u64 	%rd21, [_Z16update_centroidsPfS_Piiii_param_0];
	ld.param.u64 	%rd20, [_Z16update_centroidsPfS_Piiii_param_1];
	ld.param.u64 	%rd22, [_Z16update_centroidsPfS_Piiii_param_2];
	ld.param.u32 	%r67, [_Z16update_centroidsPfS_Piiii_param_3];
	ld.param.u32 	%r69, [_Z16update_centroidsPfS_Piiii_param_4];
	ld.param.u32 	%r68, [_Z16update_centroidsPfS_Piiii_param_5];
	cvta.to.global.u64 	%rd1, %rd21;
	cvta.to.global.u64 	%rd2, %rd22;
	mov.u32 	%r1, %tid.x;
	setp.ge.s32 	%p1, %r1, %r69;
	@%p1 bra 	$L__BB1_52;
	cvta.to.global.u64 	%rd3, %rd20;
	mul.lo.s32 	%r2, %r68, %r1;
	mul.wide.s32 	%rd23, %r2, 4;
	add.s64 	%rd4, %rd3, %rd23;
	setp.lt.s32 	%p2, %r68, 1;
	@%p2 bra 	$L__BB1_14;
	and.b32  	%r3, %r68, 15;
	setp.lt.u32 	%p3, %r68, 16;
	mov.b32 	%r105, 0;
	@%p3 bra 	$L__BB1_5;
	and.b32  	%r105, %r68, 2147483632;
	mov.b32 	%r117, 0;
$L__BB1_4:
	.pragma "nounroll";
	mul.wide.u32 	%rd24, %r117, 4;
	add.s64 	%rd25, %rd4, %rd24;
	mov.b32 	%r72, 0;
	st.global.u32 	[%rd25], %r72;
	st.global.u32 	[%rd25+4], %r72;
	st.global.u32 	[%rd25+8], %r72;
	st.global.u32 	[%rd25+12], %r72;
	st.global.u32 	[%rd25+16], %r72;
	st.global.u32 	[%rd25+20], %r72;
	st.global.u32 	[%rd25+24], %r72;
	st.global.u32 	[%rd25+28], %r72;
	st.global.u32 	[%rd25+32], %r72;
	st.global.u32 	[%rd25+36], %r72;
	st.global.u32 	[%rd25+40], %r72;
	st.global.u32 	[%rd25+44], %r72;
	st.global.u32 	[%rd25+48], %r72;
	st.global.u32 	[%rd25+52], %r72;
	st.global.u32 	[%rd25+56], %r72;
	st.global.u32 	[%rd25+60], %r72;
	add.s32 	%r117, %r117, 16;
	setp.eq.s32 	%p4, %r117, %r105;
	@%p4 bra 	$L__BB1_5;
	bra.uni 	$L__BB1_4;
$L__BB1_5:
	setp.eq.s32 	%p5, %r3, 0;
	@%p5 bra 	$L__BB1_14;
	and.b32  	%r6, %r68, 7;
	setp.lt.u32 	%p6, %r3, 8;
	@%p6 bra 	$L__BB1_8;
	mul.wide.u32 	%rd26, %r105, 4;
	add.s64 	%rd27, %rd4, %rd26;
	mov.b32 	%r73, 0;
	st.global.u32 	[%rd27], %r73;
	st.global.u32 	[%rd27+4], %r73;
	st.global.u32 	[%rd27+8], %r73;
	st.global.u32 	[%rd27+12], %r73;
	st.global.u32 	[%rd27+16], %r73;
	st.global.u32 	[%rd27+20], %r73;
	st.global.u32 	[%rd27+24], %r73;
	st.global.u32 	[%rd27+28], %r73;
	add.s32 	%r105, %r105, 8;
$L__BB1_8:
	setp.eq.s32 	%p7, %r6, 0;
	@%p7 bra 	$L__BB1_14;
	and.b32  	%r9, %r68, 3;
	setp.lt.u32 	%p8, %r6, 4;
	@%p8 bra 	$L__BB1_11;
	mul.wide.u32 	%rd28, %r105, 4;
	add.s64 	%rd29, %rd4, %rd28;
	mov.b32 	%r74, 0;
	st.global.u32 	[%rd29], %r74;
	st.global.u32 	[%rd29+4], %r74;
	st.global.u32 	[%rd29+8], %r74;
	st.global.u32 	[%rd29+12], %r74;
	add.s32 	%r105, %r105, 4;
$L__BB1_11:
	setp.eq.s32 	%p9, %r9, 0;
	@%p9 bra 	$L__BB1_14;
	mov.b32 	%r109, 0;
$L__BB1_13:
	.pragma "nounroll";
	mul.wide.u32 	%rd30, %r105, 4;
	add.s64 	%rd31, %rd4, %rd30;
	mov.b32 	%r76, 0;
	st.global.u32 	[%rd31], %r76;
	add.s32 	%r105, %r105, 1;
	add.s32 	%r109, %r109, 1;
	setp.ne.s32 	%p10, %r109, %r9;
	@%p10 bra 	$L__BB1_13;
$L__BB1_14:
	setp.lt.s32 	%p11, %r67, 1;
	mov.b32 	%r126, 0;
	@%p11 bra 	$L__BB1_39;
	setp.lt.s32 	%p12, %r68, 1;
	@%p12 bra 	$L__BB1_33;
	and.b32  	%r16, %r68, 15;
	and.b32  	%r17, %r68, 7;
	and.b32  	%r18, %r68, 2147483632;
	and.b32  	%r19, %r68, 3;
	neg.s32 	%r20, %r18;
	add.s64 	%rd37, %rd23, %rd3;
	add.s64 	%rd5, %rd37, 32;
	mov.b32 	%r110, 0;
	mov.u32 	%r126, %r110;
$L__BB1_17:
	mul.wide.u32 	%rd38, %r110, 4;
	add.s64 	%rd39, %rd2, %rd38;
	ld.global.u32 	%r96, [%rd39];
	setp.eq.s32 	%p22, %r96, %r1;
	@%p22 bra 	$L__BB1_19;
$L__BB1_18:
	add.s32 	%r110, %r110, 1;
	setp.eq.s32 	%p32, %r110, %r67;
	@%p32 bra 	$L__BB1_39;
	bra.uni 	$L__BB1_17;
$L__BB1_19:
	setp.lt.u32 	%p23, %r68, 16;
	mul.lo.s32 	%r27, %r110, %r68;
	mov.b32 	%r115, 0;
	@%p23 bra 	$L__BB1_22;
	mul.wide.u32 	%rd40, %r27, 4;
	add.s64 	%rd41, %rd1, %rd40;
	add.s64 	%rd76, %rd41, 32;
	mov.u64 	%rd75, %rd5;
	mov.u32 	%r112, %r20;
$L__BB1_21:
	.pragma "nounroll";
	ld.global.f32 	%f2, [%rd76+-32];
	ld.global.f32 	%f3, [%rd75+-32];
	add.f32 	%f4, %f2, %f3;
	st.global.f32 	[%rd75+-32], %f4;
	ld.global.f32 	%f5, [%rd76+-28];
	ld.global.f32 	%f6, [%rd75+-28];
	add.f32 	%f7, %f5, %f6;
	st.global.f32 	[%rd75+-28], %f7;
	ld.global.f32 	%f8, [%rd76+-24];
	ld.global.f32 	%f9, [%rd75+-24];
	add.f32 	%f10, %f8, %f9;
	st.global.f32 	[%rd75+-24], %f10;
	ld.global.f32 	%f11, [%rd76+-20];
	ld.global.f32 	%f12, [%rd75+-20];
	add.f32 	%f13, %f11, %f12;
	st.global.f32 	[%rd75+-20], %f13;
	ld.global.f32 	%f14, [%rd76+-16];
	ld.global.f32 	%f15, [%rd75+-16];
	add.f32 	%f16, %f14, %f15;
	st.global.f32 	[%rd75+-16], %f16;
	ld.global.f32 	%f17, [%rd76+-12];
	ld.global.f32 	%f18, [%rd75+-12];
	add.f32 	%f19, %f17, %f18;
	st.global.f32 	[%rd75+-12], %f19;
	ld.global.f32 	%f20, [%rd76+-8];
	ld.global.f32 	%f21, [%rd75+-8];
	add.f32 	%f22, %f20, %f21;
	st.global.f32 	[%rd75+-8], %f22;
	ld.global.f32 	%f23, [%rd76+-4];
	ld.global.f32 	%f24, [%rd75+-4];
	add.f32 	%f25, %f23, %f24;
	st.global.f32 	[%rd75+-4], %f25;
	ld.global.f32 	%f26, [%rd76];
	ld.global.f32 	%f27, [%rd75];
	add.f32 	%f28, %f26, %f27;
	st.global.f32 	[%rd75], %f28;
	ld.global.f32 	%f29, [%rd76+4];
	ld.global.f32 	%f30, [%rd75+4];
	add.f32 	%f31, %f29, %f30;
	st.global.f32 	[%rd75+4], %f31;
	ld.global.f32 	%f32, [%rd76+8];
	ld.global.f32 	%f33, [%rd75+8];
	add.f32 	%f34, %f32, %f33;
	st.global.f32 	[%rd75+8], %f34;
	ld.global.f32 	%f35, [%rd76+12];
	ld.global.f32 	%f36, [%rd75+12];
	add.f32 	%f37, %f35, %f36;
	st.global.f32 	[%rd75+12], %f37;
	ld.global.f32 	%f38, [%rd76+16];
	ld.global.f32 	%f39, [%rd75+16];
	add.f32 	%f40, %f38, %f39;
	st.global.f32 	[%rd75+16], %f40;
	ld.global.f32 	%f41, [%rd76+20];
	ld.global.f32 	%f42, [%rd75+20];
	add.f32 	%f43, %f41, %f42;
	st.global.f32 	[%rd75+20], %f43;
	ld.global.f32 	%f44, [%rd76+24];
	ld.global.f32 	%f45, [%rd75+24];
	add.f32 	%f46, %f44, %f45;
	st.global.f32 	[%rd75+24], %f46;
	ld.global.f32 	%f47, [%rd76+28];
	ld.global.f32 	%f48, [%rd75+28];
	add.f32 	%f49, %f47, %f48;
	st.global.f32 	[%rd75+28], %f49;
	add.s32 	%r112, %r112, 16;
	add.s64 	%rd76, %rd76, 64;
	add.s64 	%rd75, %rd75, 64;
	setp.eq.s32 	%p24, %r112, 0;
	mov.u32 	%r115, %r18;
	@%p24 bra 	$L__BB1_22;
	bra.uni 	$L__BB1_21;
$L__BB1_22:
	setp.eq.s32 	%p25, %r16, 0;
	@%p25 bra 	$L__BB1_32;
	add.s32 	%r98, %r16, -1;
	setp.lt.u32 	%p26, %r98, 7;
	@%p26 bra 	$L__BB1_25;
	add.s32 	%r99, %r115, %r27;
	mul.wide.u32 	%rd42, %r99, 4;
	add.s64 	%rd43, %rd1, %rd42;
	ld.global.f32 	%f50, [%rd43];
	cvt.u64.u32 	%rd44, %r115;
	mul.wide.u32 	%rd45, %r115, 4;
	add.s64 	%rd46, %rd4, %rd45;
	ld.global.f32 	%f51, [%rd46];
	add.f32 	%f52, %f50, %f51;
	st.global.f32 	[%rd46], %f52;
	cvt.u64.u32 	%rd47, %r27;
	add.s64 	%rd48, %rd44, %rd47;
	shl.b64 	%rd49, %rd48, 2;
	add.s64 	%rd50, %rd1, %rd49;
	ld.global.f32 	%f53, [%rd50+4];
	ld.global.f32 	%f54, [%rd46+4];
	add.f32 	%f55, %f53, %f54;
	st.global.f32 	[%rd46+4], %f55;
	ld.global.f32 	%f56, [%rd50+8];
	ld.global.f32 	%f57, [%rd46+8];
	add.f32 	%f58, %f56, %f57;
	st.global.f32 	[%rd46+8], %f58;
	ld.global.f32 	%f59, [%rd50+12];
	ld.global.f32 	%f60, [%rd46+12];
	add.f32 	%f61, %f59, %f60;
	st.global.f32 	[%rd46+12], %f61;
	ld.global.f32 	%f62, [%rd50+16];
	ld.global.f32 	%f63, [%rd46+16];
	add.f32 	%f64, %f62, %f63;
	st.global.f32 	[%rd46+16], %f64;
	ld.global.f32 	%f65, [%rd50+20];
	ld.global.f32 	%f66, [%rd46+20];
	add.f32 	%f67, %f65, %f66;
	st.global.f32 	[%rd46+20], %f67;
	ld.global.f32 	%f68, [%rd50+24];
	ld.global.f32 	%f69, [%rd46+24];
	add.f32 	%f70, %f68, %f69;
	st.global.f32 	[%rd46+24], %f70;
	ld.global.f32 	%f71, [%rd50+28];
	ld.global.f32 	%f72, [%rd46+28];
	add.f32 	%f73, %f71, %f72;
	st.global.f32 	[%rd46+28], %f73;
	add.s32 	%r115, %r115, 8;
$L__BB1_25:
	setp.eq.s32 	%p27, %r17, 0;
	@%p27 bra 	$L__BB1_32;
	add.s32 	%r100, %r17, -1;
	setp.lt.u32 	%p28, %r100, 3;
	@%p28 bra 	$L__BB1_28;
	add.s32 	%r101, %r115, %r27;
	mul.wide.u32 	%rd51, %r101, 4;
	add.s64 	%rd52, %rd1, %rd51;
	ld.global.f32 	%f74, [%rd52];
	cvt.u64.u32 	%rd53, %r115;
	mul.wide.u32 	%rd54, %r115, 4;
	add.s64 	%rd55, %rd4, %rd54;
	ld.global.f32 	%f75, [%rd55];
	add.f32 	%f76, %f74, %f75;
	st.global.f32 	[%rd55], %f76;
	cvt.u64.u32 	%rd56, %r27;
	add.s64 	%rd57, %rd53, %rd56;
	shl.b64 	%rd58, %rd57, 2;
	add.s64 	%rd59, %rd1, %rd58;
	ld.global.f32 	%f77, [%rd59+4];
	ld.global.f32 	%f78, [%rd55+4];
	add.f32 	%f79, %f77, %f78;
	st.global.f32 	[%rd55+4], %f79;
	ld.global.f32 	%f80, [%rd59+8];
	ld.global.f32 	%f81, [%rd55+8];
	add.f32 	%f82, %f80, %f81;
	st.global.f32 	[%rd55+8], %f82;
	ld.global.f32 	%f83, [%rd59+12];
	ld.global.f32 	%f84, [%rd55+12];
	add.f32 	%f85, %f83, %f84;
	st.global.f32 	[%rd55+12], %f85;
	add.s32 	%r115, %r115, 4;
$L__BB1_28:
	setp.eq.s32 	%p29, %r19, 0;
	@%p29 bra 	$L__BB1_32;
	setp.eq.s32 	%p30, %r19, 1;
	add.s32 	%r102, %r115, %r27;
	mul.wide.u32 	%rd60, %r102, 4;
	add.s64 	%rd61, %rd1, %rd60;
	ld.global.f32 	%f86, [%rd61];
	cvt.u64.u32 	%rd11, %r115;
	mul.wide.u32 	%rd62, %r115, 4;
	add.s64 	%rd12, %rd4, %rd62;
	ld.global.f32 	%f87, [%rd12];
	add.f32 	%f88, %f86, %f87;
	st.global.f32 	[%rd12], %f88;
	@%p30 bra 	$L__BB1_32;
	setp.eq.s32 	%p31, %r19, 2;
	cvt.u64.u32 	%rd63, %r27;
	add.s64 	%rd64, %rd11, %rd63;
	shl.b64 	%rd65, %rd64, 2;
	add.s64 	%rd13, %rd1, %rd65;
	ld.global.f32 	%f89, [%rd13+4];
	ld.global.f32 	%f90, [%rd12+4];
	add.f32 	%f91, %f89, %f90;
	st.global.f32 	[%rd12+4], %f91;
	@%p31 bra 	$L__BB1_32;
	ld.global.f32 	%f92, [%rd13+8];
	ld.global.f32 	%f93, [%rd12+8];
	add.f32 	%f94, %f92, %f93;
	st.global.f32 	[%rd12+8], %f94;
$L__BB1_32:
	add.s32 	%r126, %r126, 1;
	bra.uni 	$L__BB1_18;
$L__BB1_33:
	and.b32  	%r34, %r67, 3;
	setp.lt.u32 	%p13, %r67, 4;
	mov.b32 	%r121, 0;
	mov.u32 	%r126, %r121;
	@%p13 bra 	$L__BB1_36;
	and.b32  	%r121, %r67, 2147483644;
	mov.b32 	%r118, 0;
	mov.u32 	%r126, %r118;
$L__BB1_35:
	mul.wide.u32 	%rd32, %r118, 4;
	add.s64 	%rd33, %rd2, %rd32;
	ld.global.u32 	%r81, [%rd33];
	setp.eq.s32 	%p14, %r81, %r1;
	selp.u32 	%r82, 1, 0, %p14;
	add.s32 	%r83, %r126, %r82;
	ld.global.u32 	%r84, [%rd33+4];
	setp.eq.s32 	%p15, %r84, %r1;
	selp.u32 	%r85, 1, 0, %p15;
	add.s32 	%r86, %r83, %r85;
	ld.global.u32 	%r87, [%rd33+8];
	setp.eq.s32 	%p16, %r87, %r1;
	selp.u32 	%r88, 1, 0, %p16;
	add.s32 	%r89, %r86, %r88;
	ld.global.u32 	%r90, [%rd33+12];
	setp.eq.s32 	%p17, %r90, %r1;
	selp.u32 	%r91, 1, 0, %p17;
	add.s32 	%r126, %r89, %r91;
	add.s32 	%r118, %r118, 4;
	setp.ne.s32 	%p18, %r118, %r121;
	@%p18 bra 	$L__BB1_35;
$L__BB1_36:
	setp.eq.s32 	%p19, %r34, 0;
	@%p19 bra 	$L__BB1_39;
	mov.b32 	%r125, 0;
$L__BB1_38:
	.pragma "nounroll";
	mul.wide.u32 	%rd34, %r121, 4;
	add.s64 	%rd35, %rd2, %rd34;
	ld.global.u32 	%r93, [%rd35];
	setp.eq.s32 	%p20, %r93, %r1;
	selp.u32 	%r94, 1, 0, %p20;
	add.s32 	%r126, %r126, %r94;
	add.s32 	%r121, %r121, 1;
	add.s32 	%r125, %r125, 1;
	setp.ne.s32 	%p21, %r125, %r34;
	@%p21 bra 	$L__BB1_38;
$L__BB1_39:
	min.s32 	%r103, %r126, %r68;
	setp.lt.s32 	%p33, %r103, 1;
	@%p33 bra 	$L__BB1_52;
	cvt.rn.f32.u32 	%f1, %r126;
	and.b32  	%r52, %r68, 15;
	setp.lt.u32 	%p34, %r68, 16;
	mov.b32 	%r129, 0;
	@%p34 bra 	$L__BB1_43;
	and.b32  	%r129, %r68, 2147483632;
	neg.s32 	%r127, %r129;
	add.s64 	%rd67, %rd23, %rd3;
	add.s64 	%rd77, %rd67, 32;
$L__BB1_42:
	.pragma "nounroll";
	ld.global.f32 	%f95, [%rd77+-32];
	div.rn.f32 	%f96, %f95, %f1;
	st.global.f32 	[%rd77+-32], %f96;
	ld.global.f32 	%f97, [%rd77+-28];
	div.rn.f32 	%f98, %f97, %f1;
	st.global.f32 	[%rd77+-28], %f98;
	ld.global.f32 	%f99, [%rd77+-24];
	div.rn.f32 	%f100, %f99, %f1;
	st.global.f32 	[%rd77+-24], %f100;
	ld.global.f32 	%f101, [%rd77+-20];
	div.rn.f32 	%f102, %f101, %f1;
	st.global.f32 	[%rd77+-20], %f102;
	ld.global.f32 	%f103, [%rd77+-16];
	div.rn.f32 	%f104, %f103, %f1;
	st.global.f32 	[%rd77+-16], %f104;
	ld.global.f32 	%f105, [%rd77+-12];
	div.rn.f32 	%f106, %f105, %f1;
	st.global.f32 	[%rd77+-12], %f106;
	ld.global.f32 	%f107, [%rd77+-8];
	div.rn.f32 	%f108, %f107, %f1;
	st.global.f32 	[%rd77+-8], %f108;
	ld.global.f32 	%f109, [%rd77+-4];
	div.rn.f32 	%f110, %f109, %f1;
	st.global.f32 	[%rd77+-4], %f110;
	ld.global.f32 	%f111, [%rd77];
	div.rn.f32 	%f112, %f111, %f1;
	st.global.f32 	[%rd77], %f112;
	ld.global.f32 	%f113, [%rd77+4];
	div.rn.f32 	%f114, %f113, %f1;
	st.global.f32 	[%rd77+4], %f114;
	ld.global.f32 	%f115, [%rd77+8];
	div.rn.f32 	%f116, %f115, %f1;
	st.global.f32 	[%rd77+8], %f116;
	ld.global.f32 	%f117, [%rd77+12];
	div.rn.f32 	%f118, %f117, %f1;
	st.global.f32 	[%rd77+12], %f118;
	ld.global.f32 	%f119, [%rd77+16];
	div.rn.f32 	%f120, %f119, %f1;
	st.global.f32 	[%rd77+16], %f120;
	ld.global.f32 	%f121, [%rd77+20];
	div.rn.f32 	%f122, %f121, %f1;
	st.global.f32 	[%rd77+20], %f122;
	ld.global.f32 	%f123, [%rd77+24];
	div.rn.f32 	%f124, %f123, %f1;
	st.global.f32 	[%rd77+24], %f124;
	ld.global.f32 	%f125, [%rd77+28];
	div.rn.f32 	%f126, %f125, %f1;
	st.global.f32 	[%rd77+28], %f126;
	add.s32 	%r127, %r127, 16;
	add.s64 	%rd77, %rd77, 64;
	setp.ne.s32 	%p35, %r127, 0;
	@%p35 bra 	$L__BB1_42;
$L__BB1_43:
	setp.eq.s32 	%p36, %r52, 0;
	@%p36 bra 	$L__BB1_52;
	and.b32  	%r58, %r68, 7;
	setp.lt.u32 	%p37, %r52, 8;
	@%p37 bra 	$L__BB1_46;
	mul.wide.u32 	%rd68, %r129, 4;
	add.s64 	%rd69, %rd4, %rd68;
	ld.global.f32 	%f127, [%rd69];
	div.rn.f32 	%f128, %f127, %f1;
	st.global.f32 	[%rd69], %f128;
	ld.global.f32 	%f129, [%rd69+4];
	div.rn.f32 	%f130, %f129, %f1;
	st.global.f32 	[%rd69+4], %f130;
	ld.global.f32 	%f131, [%rd69+8];
	div.rn.f32 	%f132, %f131, %f1;
	st.global.f32 	[%rd69+8], %f132;
	ld.global.f32 	%f133, [%rd69+12];
	div.rn.f32 	%f134, %f133, %f1;
	st.global.f32 	[%rd69+12], %f134;
	ld.global.f32 	%f135, [%rd69+16];
	div.rn.f32 	%f136, %f135, %f1;
	st.global.f32 	[%rd69+16], %f136;
	ld.global.f32 	%f137, [%rd69+20];
	div.rn.f32 	%f138, %f137, %f1;
	st.global.f32 	[%rd69+20], %f138;
	ld.global.f32 	%f139, [%rd69+24];
	div.rn.f32 	%f140, %f139, %f1;
	st.global.f32 	[%rd69+24], %f140;
	ld.global.f32 	%f141, [%rd69+28];
	div.rn.f32 	%f142, %f141, %f1;
	st.global.f32 	[%rd69+28], %f142;
	add.s32 	%r129, %r129, 8;
$L__BB1_46:
	setp.eq.s32 	%p38, %r58, 0;
	@%p38 bra 	$L__BB1_52;
	and.b32  	%r61, %r68, 3;
	setp.lt.u32 	%p39, %r58, 4;
	@%p39 bra 	$L__BB1_49;
	mul.wide.u32 	%rd70, %r129, 4;
	add.s64 	%rd71, %rd4, %rd70;
	ld.global.f32 	%f143, [%rd71];
	div.rn.f32 	%f144, %f143, %f1;
	st.global.f32 	[%rd71], %f144;
	ld.global.f32 	%f145, [%rd71+4];
	div.rn.f32 	%f146, %f145, %f1;
	st.global.f32 	[%rd71+4], %f146;
	ld.global.f32 	%f147, [%rd71+8];
	div.rn.f32 	%f148, %f147, %f1;
	st.global.f32 	[%rd71+8], %f148;
	ld.global.f32 	%f149, [%rd71+12];
	div.rn.f32 	%f150, %f149, %f1;
	st.global.f32 	[%rd71+12], %f150;
	add.s32 	%r129, %r129, 4;
$L__BB1_49:
	setp.eq.s32 	%p40, %r61, 0;
	@%p40 bra 	$L__BB1_52;
	mul.wide.u32 	%rd73, %r129, 4;
	add.s64 	%rd74, %rd23, %rd73;
	add.s64 	%rd78, %rd3, %rd74;
	neg.s32 	%r131, %r61;
$L__BB1_51:
	.pragma "nounroll";
	ld.global.f32 	%f151, [%rd78];
	div.rn.f32 	%f152, %f151, %f1;
	st.global.f32 	[%rd78], %f152;
	add.s64 	%rd78, %rd78, 4;
	add.s32 	%r131, %r131, 1;
	setp.ne.s32 	%p41, %r131, 0;
	@%p41 bra 	$L__BB1_51;
$L__BB1_52:
	ret;

}


// ===== COMPILED SASS (sm_100) =====

	.target	sm_100

	.elftype	@"ET_EXEC"


//--------------------- .note.nv.tkinfo           --------------------------
	.section	.note.nv.tkinfo,"",@"SHT_NOTE"
	.sectionflags	@"SHF_NOTE_NV_TKINFO"
	.tkinfo
        /*0018*/ 	.word	0x00000002
        /*0030*/ 	.string	""
        /*0030*/ 	.string	"ptxas"
        /*0030*/ 	.string	"Cuda compilation tools, release 13.0, V13.0.88"
        /*0030*/ 	.string	"Build cuda_13.0.r13.0/compiler.36424714_0"
        /*0030*/ 	.string	"-arch sm_100 -m 64 "



//--------------------- .note.nv.cuinfo           --------------------------
	.section	.note.nv.cuinfo,"",@"SHT_NOTE"
	.sectionflags	@"SHF_NOTE_NV_CUINFO"
        /*0018*/ 	.short	0x0002
        /*001a*/ 	.short	0x0064
        /*001c*/ 	.short	0x0082
	.zero		2


//--------------------- .nv.info                  --------------------------
	.section	.nv.info,"",@"SHT_CUDA_INFO"
	.align	4


	//----- nvinfo : EIATTR_REGCOUNT
	.align		4
        /*0000*/ 	.byte	0x04, 0x2f
        /*0002*/ 	.short	(.L_1 - .L_0)
	.align		4
.L_0:
        /*0004*/ 	.word	index@(_Z15assign_clustersPfS_Piiii)
        /*0008*/ 	.word	0x0000001d


	//----- nvinfo : EIATTR_FRAME_SIZE
	.align		4
.L_1:
        /*000c*/ 	.byte	0x04, 0x11
        /*000e*/ 	.short	(.L_3 - .L_2)
	.align		4
.L_2:
        /*0010*/ 	.word	index@($__internal_1_$__cuda_sm20_sqrt_rn_f32_slowpath)
        /*0014*/ 	.word	0x00000000


	//----- nvinfo : EIATTR_FRAME_SIZE
	.align		4
.L_3:
        /*0018*/ 	.byte	0x04, 0x11
        /*001a*/ 	.short	(.L_5 - .L_4)
	.align		4
.L_4:
        /*001c*/ 	.word	index@(_Z15assign_clustersPfS_Piiii)
        /*0020*/ 	.word	0x00000000


	//----- nvinfo : EIATTR_REGCOUNT
	.align		4
.L_5:
        /*0024*/ 	.byte	0x04, 0x2f
        /*0026*/ 	.short	(.L_7 - .L_6)
	.align		4
.L_6:
        /*0028*/ 	.word	index@(_Z16update_centroidsPfS_Piiii)
        /*002c*/ 	.word	0x00000020


	//----- nvinfo : EIATTR_FRAME_SIZE
	.align		4
.L_7:
        /*0030*/ 	.byte	0x04, 0x11
        /*0032*/ 	.short	(.L_9 - .L_8)
	.align		4
.L_8:
        /*0034*/ 	.word	index@($__internal_0_$__cuda_sm3x_div_rn_noftz_f32_slowpath)
        /*0038*/ 	.word	0x00000000


	//----- nvinfo : EIATTR_FRAME_SIZE
	.align		4
.L_9:
        /*003c*/ 	.byte	0x04, 0x11
        /*003e*/ 	.short	(.L_11 - .L_10)
	.align		4
.L_10:
        /*0040*/ 	.word	index@(_Z16update_centroidsPfS_Piiii)
        /*0044*/ 	.word	0x00000000


	//----- nvinfo : EIATTR_MIN_STACK_SIZE
	.align		4
.L_11:
        /*0048*/ 	.byte	0x04, 0x12
        /*004a*/ 	.short	(.L_13 - .L_12)
	.align		4
.L_12:
        /*004c*/ 	.word	index@(_Z16update_centroidsPfS_Piiii)
        /*0050*/ 	.word	0x00000000


	//----- nvinfo : EIATTR_MIN_STACK_SIZE
	.align		4
.L_13:
        /*0054*/ 	.byte	0x04, 0x12
        /*0056*/ 	.short	(.L_15 - .L_14)
	.align		4
.L_14:
        /*0058*/ 	.word	index@(_Z15assign_clustersPfS_Piiii)
        /*005c*/ 	.word	0x00000000
.L_15:


//--------------------- .nv.compat                --------------------------
	.section	.nv.compat,"",@"SHT_CUDA_COMPAT_INFO"
	.align	4
        /*0000*/ 	.byte	0x02, 0x09, 0x00, 0x00, 0x02, 0x02, 0x01, 0x00, 0x02, 0x05, 0x05, 0x00, 0x03, 0x07, 0x01, 0x01
        /*0010*/ 	.byte	0x02, 0x03, 0x00, 0x00, 0x02, 0x06, 0x01, 0x00, 0x04, 0x0b, 0x08, 0x00, 0x01, 0x00, 0x00, 0x00
        /*0020*/ 	.byte	0x00, 0x00, 0x00, 0x00


//--------------------- .nv.info._Z16update_centroidsPfS_Piiii --------------------------
	.section	.nv.info._Z16update_centroidsPfS_Piiii,"",@"SHT_CUDA_INFO"
	.sectionflags	@""
	.align	4


	//----- nvinfo : EIATTR_CUDA_API_VERSION
	.align		4
        /*0000*/ 	.byte	0x04, 0x37
        /*0002*/ 	.short	(.L_17 - .L_16)
.L_16:
        /*0004*/ 	.word	0x00000082


	//----- nvinfo : EIATTR_KPARAM_INFO
	.align		4
.L_17:
        /*0008*/ 	.byte	0x04, 0x17
        /*000a*/ 	.short	(.L_19 - .L_18)
.L_18:
        /*000c*/ 	.word	0x00000000
        /*0010*/ 	.short	0x0005
        /*0012*/ 	.short	0x0020
        /*0014*/ 	.byte	0x00, 0xf0, 0x11, 0x00


	//----- nvinfo : EIATTR_KPARAM_INFO
	.align		4
.L_19:
        /*0018*/ 	.byte	0x04, 0x17
        /*001a*/ 	.short	(.L_21 - .L_20)
.L_20:
        /*001c*/ 	.word	0x00000000
        /*0020*/ 	.short	0x0004
        /*0022*/ 	.short	0x001c
        /*0024*/ 	.byte	0x00, 0xf0, 0x11, 0x00


	//----- nvinfo : EIATTR_KPARAM_INFO
	.align		4
.L_21:
        /*0028*/ 	.byte	0x04, 0x17
        /*002a*/ 	.short	(.L_23 - .L_22)
.L_22:
        /*002c*/ 	.word	0x00000000
        /*0030*/ 	.short	0x0003
        /*0032*/ 	.short	0x0018
        /*0034*/ 	.byte	0x00, 0xf0, 0x11, 0x00


	//----- nvinfo : EIATTR_KPARAM_INFO
	.align		4
.L_23:
        /*0038*/ 	.byte	0x04, 0x17
        /*003a*/ 	.short	(.L_25 - .L_24)
.L_24:
        /*003c*/ 	.word	0x00000000
        /*0040*/ 	.short	0x0002
        /*0042*/ 	.short	0x0010
        /*0044*/ 	.byte	0x00, 0xf5, 0x21, 0x00


	//----- nvinfo : EIATTR_KPARAM_INFO
	.align		4
.L_25:
        /*0048*/ 	.byte	0x04, 0x17
        /*004a*/ 	.short	(.L_27 - .L_26)
.L_26:
        /*004c*/ 	.word	0x00000000
        /*0050*/ 	.short	0x0001
        /*0052*/ 	.short	0x0008
        /*0054*/ 	.byte	0x00, 0xf5, 0x21, 0x00


	//----- nvinfo : EIATTR_KPARAM_INFO
	.align		4
.L_27:
        /*0058*/ 	.byte	0x04, 0x17
        /*005a*/ 	.short	(.L_29 - .L_28)
.L_28:
        /*005c*/ 	.word	0x00000000
        /*0060*/ 	.short	0x0000
        /*0062*/ 	.short	0x0000
        /*0064*/ 	.byte	0x00, 0xf5, 0x21, 0x00


	//----- nvinfo : EIATTR_SPARSE_MMA_MASK
	.align		4
.L_29:
        /*0068*/ 	.byte	0x03, 0x50
        /*006a*/ 	.short	0x0000


	//----- nvinfo : EIATTR_MAXREG_COUNT
	.align		4
        /*006c*/ 	.byte	0x03, 0x1b
        /*006e*/ 	.short	0x00ff


	//----- nvinfo : EIATTR_MERCURY_ISA_VERSION
	.align		4
        /*0070*/ 	.byte	0x03, 0x5f
        /*0072*/ 	.short	0x0101


	//----- nvinfo : EIATTR_VRC_CTA_INIT_COUNT
	.align		4
        /*0074*/ 	.byte	0x02, 0x4a
	.zero		1
	.zero		1


	//----- nvinfo : EIATTR_EXIT_INSTR_OFFSETS
	.align		4
        /*0078*/ 	.byte	0x04, 0x1c
        /*007a*/ 	.short	(.L_31 - .L_30)


	//   ....[0]....
.L_30:
        /*007c*/ 	.word	0x00000040


	//   ....[1]....
        /*0080*/ 	.word	0x00001d20


	//   ....[2]....
        /*0084*/ 	.word	0x00002de0


	//   ....[3]....
        /*0088*/ 	.word	0x00003620


	//   ....[4]....
        /*008c*/ 	.word	0x00003aa0


	//   ....[5]....
        /*0090*/ 	.word	0x00003c70


	//----- nvinfo : EIATTR_CRS_STACK_SIZE
	.align		4
.L_31:
        /*0094*/ 	.byte	0x04, 0x1e
        /*0096*/ 	.short	(.L_33 - .L_32)
.L_32:
        /*0098*/ 	.word	0x00000000


	//----- nvinfo : EIATTR_CBANK_PARAM_SIZE
	.align		4
.L_33:
        /*009c*/ 	.byte	0x03, 0x19
        /*009e*/ 	.short	0x0024


	//----- nvinfo : EIATTR_PARAM_CBANK
	.align		4
        /*00a0*/ 	.byte	0x04, 0x0a
        /*00a2*/ 	.short	(.L_35 - .L_34)
	.align		4
.L_34:
        /*00a4*/ 	.word	index@(.nv.constant0._Z16update_centroidsPfS_Piiii)
        /*00a8*/ 	.short	0x0380
        /*00aa*/ 	.short	0x0024


	//----- nvinfo : EIATTR_SW_WAR
	.align		4
.L_35:
        /*00ac*/ 	.byte	0x04, 0x36
        /*00ae*/ 	.short	(.L_37 - .L_36)
.L_36:
        /*00b0*/ 	.word	0x00000008
.L_37:


//--------------------- .nv.info._Z15assign_clustersPfS_Piiii --------------------------
	.section	.nv.info._Z15assign_clustersPfS_Piiii,"",@"SHT_CUDA_INFO"
	.sectionflags	@""
	.align	4


	//----- nvinfo : EIATTR_CUDA_API_VERSION
	.align		4
        /*0000*/ 	.byte	0x04, 0x37
        /*0002*/ 	.short	(.L_39 - .L_38)
.L_38:
        /*0004*/ 	.word	0x00000082


	//----- nvinfo : EIATTR_KPARAM_INFO
	.align		4
.L_39:
        /*0008*/ 	.byte	0x04, 0x17
        /*000a*/ 	.short	(.L_41 - .L_40)
.L_40:
        /*000c*/ 	.word	0x00000000
        /*0010*/ 	.short	0x0005
        /*0012*/ 	.short	0x0020
        /*0014*/ 	.byte	0x00, 0xf0, 0x11, 0x00


	//----- nvinfo : EIATTR_KPARAM_INFO
	.align		4
.L_41:
        /*0018*/ 	.byte	0x04, 0x17
        /*001a*/ 	.short	(.L_43 - .L_42)
.L_42:
        /*001c*/ 	.word	0x00000000
        /*0020*/ 	.short	0x0004
        /*0022*/ 	.short	0x001c
        /*0024*/ 	.byte	0x00, 0xf0, 0x11, 0x00


	//----- nvinfo : EIATTR_KPARAM_INFO
	.align		4
.L_43:
        /*0028*/ 	.byte	0x04, 0x17
        /*002a*/ 	.short	(.L_45 - .L_44)
.L_44:
        /*002c*/ 	.word	0x00000000
        /*0030*/ 	.short	0x0003
        /*0032*/ 	.short	0x0018
        /*0034*/ 	.byte	0x00, 0xf0, 0x11, 0x00


	//----- nvinfo : EIATTR_KPARAM_INFO
	.align		4
.L_45:
        /*0038*/ 	.byte	0x04, 0x17
        /*003a*/ 	.short	(.L_47 - .L_46)
.L_46:
        /*003c*/ 	.word	0x00000000
        /*0040*/ 	.short	0x0002
        /*0042*/ 	.short	0x0010
        /*0044*/ 	.byte	0x00, 0xf5, 0x21, 0x00


	//----- nvinfo : EIATTR_KPARAM_INFO
	.align		4
.L_47:
        /*0048*/ 	.byte	0x04, 0x17
        /*004a*/ 	.short	(.L_49 - .L_48)
.L_48:
        /*004c*/ 	.word	0x00000000
        /*0050*/ 	.short	0x0001
        /*0052*/ 	.short	0x0008
        /*0054*/ 	.byte	0x00, 0xf5, 0x21, 0x00


	//----- nvinfo : EIATTR_KPARAM_INFO
	.align		4
.L_49:
        /*0058*/ 	.byte	0x04, 0x17
        /*005a*/ 	.short	(.L_51 - .L_50)
.L_50:
        /*005c*/ 	.word	0x00000000
        /*0060*/ 	.short	0x0000
        /*0062*/ 	.short	0x0000
        /*0064*/ 	.byte	0x00, 0xf5, 0x21, 0x00


	//----- nvinfo : EIATTR_SPARSE_MMA_MASK
	.align		4
.L_51:
        /*0068*/ 	.byte	0x03, 0x50
        /*006a*/ 	.short	0x0000


	//----- nvinfo : EIATTR_MAXREG_COUNT
	.align		4
        /*006c*/ 	.byte	0x03, 0x1b
        /*006e*/ 	.short	0x00ff


	//----- nvinfo : EIATTR_MERCURY_ISA_VERSION
	.align		4
        /*0070*/ 	.byte	0x03, 0x5f
        /*0072*/ 	.short	0x0101


	//----- nvinfo : EIATTR_VRC_CTA_INIT_COUNT
	.align		4
        /*0074*/ 	.byte	0x02, 0x4a
	.zero		1
	.zero		1


	//----- nvinfo : EIATTR_EXIT_INSTR_OFFSETS
	.align		4
        /*0078*/ 	.byte	0x04, 0x1c
        /*007a*/ 	.short	(.L_53 - .L_52)


	//   ....[0]....
.L_52:
        /*007c*/ 	.word	0x00000070


	//   ....[1]....
        /*0080*/ 	.word	0x00000f40


	//----- nvinfo : EIATTR_CRS_STACK_SIZE
	.align		4
.L_53:
        /*0084*/ 	.byte	0x04, 0x1e
        /*0086*/ 	.short	(.L_55 - .L_54)
.L_54:
        /*0088*/ 	.word	0x00000000


	//----- nvinfo : EIATTR_CBANK_PARAM_SIZE
	.align		4
.L_55:
        /*008c*/ 	.byte	0x03, 0x19
        /*008e*/ 	.short	0x0024


	//----- nvinfo : EIATTR_PARAM_CBANK
	.align		4
        /*0090*/ 	.byte	0x04, 0x0a
        /*0092*/ 	.short	(.L_57 - .L_56)
	.align		4
.L_56:
        /*0094*/ 	.word	index@(.nv.constant0._Z15assign_clustersPfS_Piiii)
        /*0098*/ 	.short	0x0380
        /*009a*/ 	.short	0x0024


	//----- nvinfo : EIATTR_SW_WAR
	.align		4
.L_57:
        /*009c*/ 	.byte	0x04, 0x36
        /*009e*/ 	.short	(.L_59 - .L_58)
.L_58:
        /*00a0*/ 	.word	0x00000008
.L_59:


//--------------------- .nv.callgraph             --------------------------
	.section	.nv.callgraph,"",@"SHT_CUDA_CALLGRAPH"
	.align	4
	.sectionentsize	8
	.align		4
        /*0000*/ 	.word	0x00000000
	.align		4
        /*0004*/ 	.word	0xffffffff
	.align		4
        /*0008*/ 	.word	0x00000000
	.align		4
        /*000c*/ 	.word	0xfffffffe
	.align		4
        /*0010*/ 	.word	0x00000000
	.align		4
        /*0014*/ 	.word	0xfffffffd
	.align		4
        /*0018*/ 	.word	0x00000000
	.align		4
        /*001c*/ 	.word	0xfffffffc


//--------------------- .text._Z16update_centroidsPfS_Piiii --------------------------
	.section	.text._Z16update_centroidsPfS_Piiii,"ax",@progbits
	.align	128
        .global         _Z16update_centroidsPfS_Piiii
        .type           _Z16update_centroidsPfS_Piiii,@function
        .size           _Z16update_centroidsPfS_Piiii,(.L_x_115 - _Z16update_centroidsPfS_Piiii)
        .other          _Z16update_centroidsPfS_Piiii,@"STO_CUDA_ENTRY STV_DEFAULT"
_Z16update_centroidsPfS_Piiii:
.text._Z16update_centroidsPfS_Piiii:
[----:B------:R-:W-:Y:S01]  /*0000*/  LDC R1, c[0x0][0x37c] ;  /* 0x0000df00ff017b82 */ /* 0x000fe20000000800 */
[----:B------:R-:W0:Y:S01]  /*0010*/  S2R R0, SR_TID.X ;  /* 0x0000000000007919 */ /* 0x000e220000002100 */
[----:B------:R-:W0:Y:S02]  /*0020*/  LDCU UR4, c[0x0][0x39c] ;  /* 0x00007380ff0477ac */ /* 0x000e240008000800 */
[----:B0-----:R-:W-:-:S13]  /*0030*/  ISETP.GE.AND P0, PT, R0, UR4, PT ;  /* 0x0000000400007c0c */ /* 0x001fda000bf06270 */
[----:B------:R-:W-:Y:S05]  /*0040*/  @P0 EXIT ;  /* 0x000000000000094d */ /* 0x000fea0003800000 */
[----:B------:R-:W0:Y:S01]  /*0050*/  LDC R7, c[0x0][0x3a0] ;  /* 0x0000e800ff077b82 */ /* 0x000e220000000800 */
[----:B------:R-:W1:Y:S01]  /*0060*/  LDCU.64 UR4, c[0x0][0x388] ;  /* 0x00007100ff0477ac */ /* 0x000e620008000a00 */
[----:B------:R-:W2:Y:S01]  /*0070*/  LDCU.64 UR6, c[0x0][0x358] ;  /* 0x00006b00ff0677ac */ /* 0x000ea20008000a00 */
[----:B0-----:R-:W-:Y:S01]  /*0080*/  IMAD R12, R0, R7, RZ ;  /* 0x00000007000c7224 */ /* 0x001fe200078e02ff */
[----:B------:R-:W-:-:S03]  /*0090*/  ISETP.GE.AND P0, PT, R7, 0x1, PT ;  /* 0x000000010700780c */ /* 0x000fc60003f06270 */
[----:B------:R-:W-:-:S03]  /*00a0*/  IMAD.WIDE R12, R12, 0x4, RZ ;  /* 0x000000040c0c7825 */ /* 0x000fc600078e02ff */
[----:B-1----:R-:W-:-:S04]  /*00b0*/  IADD3 R10, P1, PT, R12, UR4, RZ ;  /* 0x000000040c0a7c10 */ /* 0x002fc8000ff3e0ff */
[----:B------:R-:W-:-:S03]  /*00c0*/  IADD3.X R11, PT, PT, R13, UR5, RZ, P1, !PT ;  /* 0x000000050d0b7c10 */ /* 0x000fc60008ffe4ff */
[----:B--2---:R-:W-:Y:S06]  /*00d0*/  @!P0 BRA `(.L_x_0) ;  /* 0x0000000000f08947 */ /* 0x004fec0003800000 */
[C---:B------:R-:W-:Y:S01]  /*00e0*/  ISETP.GE.U32.AND P2, PT, R7.reuse, 0x10, PT ;  /* 0x000000100700780c */ /* 0x040fe20003f46070 */
[----:B------:R-:W-:Y:S01]  /*00f0*/  HFMA2 R5, -RZ, RZ, 0, 0 ;  /* 0x00000000ff057431 */ /* 0x000fe200000001ff */
[----:B------:R-:W-:-:S04]  /*0100*/  LOP3.LUT R6, R7, 0xf, RZ, 0xc0, !PT ;  /* 0x0000000f07067812 */ /* 0x000fc800078ec0ff */
[----:B------:R-:W-:-:S07]  /*0110*/  ISETP.NE.AND P1, PT, R6, RZ, PT ;  /* 0x000000ff0600720c */ /* 0x000fce0003f25270 */
[----:B------:R-:W-:Y:S06]  /*0120*/  @!P2 BRA `(.L_x_1) ;  /* 0x000000000058a947 */ /* 0x000fec0003800000 */
[----:B------:R-:W-:Y:S01]  /*0130*/  LOP3.LUT R5, R7, 0x7ffffff0, RZ, 0xc0, !PT ;  /* 0x7ffffff007057812 */ /* 0x000fe200078ec0ff */
[----:B------:R-:W-:-:S07]  /*0140*/  IMAD.MOV.U32 R4, RZ, RZ, RZ ;  /* 0x000000ffff047224 */ /* 0x000fce00078e00ff */
.L_x_2:
[C---:B0-----:R-:W-:Y:S01]  /*0150*/  IMAD.WIDE.U32 R2, R4.reuse, 0x4, R10 ;  /* 0x0000000404027825 */ /* 0x041fe200078e000a */
[----:B------:R-:W-:-:S04]  /*0160*/  IADD3 R4, PT, PT, R4, 0x10, RZ ;  /* 0x0000001004047810 */ /* 0x000fc80007ffe0ff */
[----:B------:R0:W-:Y:S01]  /*0170*/  STG.E desc[UR6][R2.64], RZ ;  /* 0x000000ff02007986 */ /* 0x0001e2000c101906 */
[----:B------:R-:W-:-:S03]  /*0180*/  ISETP.NE.AND P2, PT, R4, R5, PT ;  /* 0x000000050400720c */ /* 0x000fc60003f45270 */
[----:B------:R0:W-:Y:S04]  /*0190*/  STG.E desc[UR6][R2.64+0x4], RZ ;  /* 0x000004ff02007986 */ /* 0x0001e8000c101906 */
        /* <DEDUP_REMOVED lines=13> */
[----:B------:R0:W-:Y:S01]  /*0270*/  STG.E desc[UR6][R2.64+0x3c], RZ ;  /* 0x00003cff02007986 */ /* 0x0001e2000c101906 */
[----:B------:R-:W-:Y:S05]  /*0280*/  @P2 BRA `(.L_x_2) ;  /* 0xfffffffc00b02947 */ /* 0x000fea000383ffff */
.L_x_1:
[----:B------:R-:W-:Y:S05]  /*0290*/  @!P1 BRA `(.L_x_0) ;  /* 0x0000000000809947 */ /* 0x000fea0003800000 */
[----:B------:R-:W-:Y:S02]  /*02a0*/  ISETP.GE.U32.AND P1, PT, R6, 0x8, PT ;  /* 0x000000080600780c */ /* 0x000fe40003f26070 */
[----:B------:R-:W-:-:S04]  /*02b0*/  LOP3.LUT R4, R7, 0x7, RZ, 0xc0, !PT ;  /* 0x0000000707047812 */ /* 0x000fc800078ec0ff */
[----:B------:R-:W-:-:S07]  /*02c0*/  ISETP.NE.AND P2, PT, R4, RZ, PT ;  /* 0x000000ff0400720c */ /* 0x000fce0003f45270 */
[----:B------:R-:W-:Y:S06]  /*02d0*/  @!P1 BRA `(.L_x_3) ;  /* 0x0000000000289947 */ /* 0x000fec0003800000 */
[----:B0-----:R-:W-:-:S04]  /*02e0*/  IMAD.WIDE.U32 R2, R5, 0x4, R10 ;  /* 0x0000000405027825 */ /* 0x001fc800078e000a */
[----:B------:R-:W-:Y:S01]  /*02f0*/  VIADD R5, R5, 0x8 ;  /* 0x0000000805057836 */ /* 0x000fe20000000000 */
[----:B------:R1:W-:Y:S04]  /*0300*/  STG.E desc[UR6][R2.64], RZ ;  /* 0x000000ff02007986 */ /* 0x0003e8000c101906 */
[----:B------:R1:W-:Y:S04]  /*0310*/  STG.E desc[UR6][R2.64+0x4], RZ ;  /* 0x000004ff02007986 */ /* 0x0003e8000c101906 */
[----:B------:R1:W-:Y:S04]  /*0320*/  STG.E desc[UR6][R2.64+0x8], RZ ;  /* 0x000008ff02007986 */ /* 0x0003e8000c101906 */
[----:B------:R1:W-:Y:S04]  /*0330*/  STG.E desc[UR6][R2.64+0xc], RZ ;  /* 0x00000cff02007986 */ /* 0x0003e8000c101906 */
[----:B------:R1:W-:Y:S04]  /*0340*/  STG.E desc[UR6][R2.64+0x10], RZ ;  /* 0x000010ff02007986 */ /* 0x0003e8000c101906 */
[----:B------:R1:W-:Y:S04]  /*0350*/  STG.E desc[UR6][R2.64+0x14], RZ ;  /* 0x000014ff02007986 */ /* 0x0003e8000c101906 */
[----:B------:R1:W-:Y:S04]  /*0360*/  STG.E desc[UR6][R2.64+0x18], RZ ;  /* 0x000018ff02007986 */ /* 0x0003e8000c101906 */
[----:B------:R1:W-:Y:S02]  /*0370*/  STG.E desc[UR6][R2.64+0x1c], RZ ;  /* 0x00001cff02007986 */ /* 0x0003e4000c101906 */
.L_x_3:
[----:B------:R-:W-:Y:S05]  /*0380*/  @!P2 BRA `(.L_x_0) ;  /* 0x000000000044a947 */ /* 0x000fea0003800000 */
[----:B------:R-:W-:Y:S02]  /*0390*/  ISETP.GE.U32.AND P1, PT, R4, 0x4, PT ;  /* 0x000000040400780c */ /* 0x000fe40003f26070 */
[----:B------:R-:W-:-:S04]  /*03a0*/  LOP3.LUT R4, R7, 0x3, RZ, 0xc0, !PT ;  /* 0x0000000307047812 */ /* 0x000fc800078ec0ff */
[----:B------:R-:W-:-:S07]  /*03b0*/  ISETP.NE.AND P2, PT, R4, RZ, PT ;  /* 0x000000ff0400720c */ /* 0x000fce0003f45270 */
[C---:B01----:R-:W-:Y:S01]  /*03c0*/  @P1 IMAD.WIDE.U32 R2, R5.reuse, 0x4, R10 ;  /* 0x0000000405021825 */ /* 0x043fe200078e000a */
[----:B------:R-:W-:-:S04]  /*03d0*/  @P1 IADD3 R5, PT, PT, R5, 0x4, RZ ;  /* 0x0000000405051810 */ /* 0x000fc80007ffe0ff */
[----:B------:R2:W-:Y:S04]  /*03e0*/  @P1 STG.E desc[UR6][R2.64], RZ ;  /* 0x000000ff02001986 */ /* 0x0005e8000c101906 */
[----:B------:R2:W-:Y:S04]  /*03f0*/  @P1 STG.E desc[UR6][R2.64+0x4], RZ ;  /* 0x000004ff02001986 */ /* 0x0005e8000c101906 */
[----:B------:R2:W-:Y:S04]  /*0400*/  @P1 STG.E desc[UR6][R2.64+0x8], RZ ;  /* 0x000008ff02001986 */ /* 0x0005e8000c101906 */
[----:B------:R2:W-:Y:S01]  /*0410*/  @P1 STG.E desc[UR6][R2.64+0xc], RZ ;  /* 0x00000cff02001986 */ /* 0x0005e2000c101906 */
[----:B------:R-:W-:Y:S05]  /*0420*/  @!P2 BRA `(.L_x_0) ;  /* 0x00000000001ca947 */ /* 0x000fea0003800000 */
[----:B------:R-:W-:-:S05]  /*0430*/  UMOV UR4, URZ ;  /* 0x000000ff00047c82 */ /* 0x000fca0008000000 */
.L_x_4:
[----:B--2---:R-:W-:Y:S01]  /*0440*/  IMAD.WIDE.U32 R2, R5, 0x4, R10 ;  /* 0x0000000405027825 */ /* 0x004fe200078e000a */
[----:B------:R-:W-:-:S03]  /*0450*/  UIADD3 UR4, UPT, UPT, UR4, 0x1, URZ ;  /* 0x0000000104047890 */ /* 0x000fc6000fffe0ff */
[----:B------:R-:W-:Y:S01]  /*0460*/  VIADD R5, R5, 0x1 ;  /* 0x0000000105057836 */ /* 0x000fe20000000000 */
[----:B------:R3:W-:Y:S02]  /*0470*/  STG.E desc[UR6][R2.64], RZ ;  /* 0x000000ff02007986 */ /* 0x0007e4000c101906 */
[----:B------:R-:W-:-:S13]  /*0480*/  ISETP.NE.AND P1, PT, R4, UR4, PT ;  /* 0x0000000404007c0c */ /* 0x000fda000bf25270 */
[----:B---3--:R-:W-:Y:S05]  /*0490*/  @P1 BRA `(.L_x_4) ;  /* 0xfffffffc00e81947 */ /* 0x008fea000383ffff */
.L_x_0:
[----:B------:R-:W3:Y:S01]  /*04a0*/  LDCU UR4, c[0x0][0x398] ;  /* 0x00007300ff0477ac */ /* 0x000ee20008000800 */
[----:B012---:R-:W-:Y:S01]  /*04b0*/  HFMA2 R2, -RZ, RZ, 0, 0 ;  /* 0x00000000ff027431 */ /* 0x007fe200000001ff */
[----:B---3--:R-:W-:-:S09]  /*04c0*/  UISETP.GE.AND UP0, UPT, UR4, 0x1, UPT ;  /* 0x000000010400788c */ /* 0x008fd2000bf06270 */
[----:B------:R-:W-:Y:S05]  /*04d0*/  BRA.U !UP0, `(.L_x_5) ;  /* 0x0000001908047547 */ /* 0x000fea000b800000 */
[----:B------:R-:W-:Y:S05]  /*04e0*/  @!P0 BRA `(.L_x_6) ;  /* 0x0000000c00588947 */ /* 0x000fea0003800000 */
[----:B------:R-:W-:Y:S01]  /*04f0*/  IADD3 R3, P0, PT, R10, 0x20, RZ ;  /* 0x000000200a037810 */ /* 0x000fe20007f1e0ff */
[----:B------:R-:W-:Y:S01]  /*0500*/  IMAD.MOV.U32 R8, RZ, RZ, RZ ;  /* 0x000000ffff087224 */ /* 0x000fe200078e00ff */
[C---:B------:R-:W-:Y:S02]  /*0510*/  LOP3.LUT R6, R7.reuse, 0x7ffffff0, RZ, 0xc0, !PT ;  /* 0x7ffffff007067812 */ /* 0x040fe400078ec0ff */
[C---:B------:R-:W-:Y:S01]  /*0520*/  LOP3.LUT R4, R7.reuse, 0xf, RZ, 0xc0, !PT ;  /* 0x0000000f07047812 */ /* 0x040fe200078ec0ff */
[----:B------:R-:W-:Y:S01]  /*0530*/  IMAD.X R9, RZ, RZ, R11, P0 ;  /* 0x000000ffff097224 */ /* 0x000fe200000e060b */
[C---:B------:R-:W-:Y:S02]  /*0540*/  LOP3.LUT R5, R7.reuse, 0x7, RZ, 0xc0, !PT ;  /* 0x0000000707057812 */ /* 0x040fe400078ec0ff */
[----:B------:R-:W-:Y:S02]  /*0550*/  LOP3.LUT R7, R7, 0x3, RZ, 0xc0, !PT ;  /* 0x0000000307077812 */ /* 0x000fe400078ec0ff */
[----:B------:R-:W-:-:S02]  /*0560*/  MOV R2, RZ ;  /* 0x000000ff00027202 */ /* 0x000fc40000000f00 */
[----:B------:R-:W-:-:S07]  /*0570*/  IADD3 R18, PT, PT, -R6, RZ, RZ ;  /* 0x000000ff06127210 */ /* 0x000fce0007ffe1ff */
.L_x_14:
[----:B01----:R-:W0:Y:S02]  /*0580*/  LDC.64 R14, c[0x0][0x390] ;  /* 0x0000e400ff0e7b82 */ /* 0x003e240000000a00 */
[----:B0-----:R-:W-:-:S06]  /*0590*/  IMAD.WIDE.U32 R14, R8, 0x4, R14 ;  /* 0x00000004080e7825 */ /* 0x001fcc00078e000e */
[----:B--2---:R-:W2:Y:S01]  /*05a0*/  LDG.E R15, desc[UR6][R14.64] ;  /* 0x000000060e0f7981 */ /* 0x004ea2000c1e1900 */
[----:B------:R-:W-:Y:S01]  /*05b0*/  BSSY.RECONVERGENT B0, `(.L_x_7) ;  /* 0x00000c4000007945 */ /* 0x000fe20003800200 */
[----:B--2---:R-:W-:-:S13]  /*05c0*/  ISETP.NE.AND P0, PT, R15, R0, PT ;  /* 0x000000000f00720c */ /* 0x004fda0003f05270 */
[----:B---34-:R-:W-:Y:S05]  /*05d0*/  @P0 BRA `(.L_x_8) ;  /* 0x0000000c00040947 */ /* 0x018fea0003800000 */
[----:B------:R-:W0:Y:S01]  /*05e0*/  LDCU UR4, c[0x0][0x3a0] ;  /* 0x00007400ff0477ac */ /* 0x000e220008000800 */
[----:B------:R-:W-:Y:S01]  /*05f0*/  IMAD.MOV.U32 R20, RZ, RZ, RZ ;  /* 0x000000ffff147224 */ /* 0x000fe200078e00ff */
[----:B0-----:R-:W-:Y:S02]  /*0600*/  UISETP.GE.U32.AND UP0, UPT, UR4, 0x10, UPT ;  /* 0x000000100400788c */ /* 0x001fe4000bf06070 */
[----:B------:R-:W-:-:S07]  /*0610*/  IMAD R19, R8, UR4, RZ ;  /* 0x0000000408137c24 */ /* 0x000fce000f8e02ff */
[----:B------:R-:W-:Y:S05]  /*0620*/  BRA.U !UP0, `(.L_x_9) ;  /* 0x0000000508487547 */ /* 0x000fea000b800000 */
[----:B------:R-:W0:Y:S01]  /*0630*/  LDC.64 R14, c[0x0][0x380] ;  /* 0x0000e000ff0e7b82 */ /* 0x000e220000000a00 */
[----:B------:R-:W-:Y:S01]  /*0640*/  MOV R21, R3 ;  /* 0x0000000300157202 */ /* 0x000fe20000000f00 */
[----:B------:R-:W-:Y:S02]  /*0650*/  IMAD.MOV.U32 R22, RZ, RZ, R9 ;  /* 0x000000ffff167224 */ /* 0x000fe400078e0009 */
[----:B------:R-:W-:Y:S02]  /*0660*/  IMAD.MOV.U32 R20, RZ, RZ, R18 ;  /* 0x000000ffff147224 */ /* 0x000fe400078e0012 */
[----:B0-----:R-:W-:-:S03]  /*0670*/  IMAD.WIDE.U32 R14, R19, 0x4, R14 ;  /* 0x00000004130e7825 */ /* 0x001fc600078e000e */
[----:B------:R-:W-:-:S04]  /*0680*/  IADD3 R24, P0, PT, R14, 0x20, RZ ;  /* 0x000000200e187810 */ /* 0x000fc80007f1e0ff */
[----:B------:R-:W-:-:S09]  /*0690*/  IADD3.X R17, PT, PT, RZ, R15, RZ, P0, !PT ;  /* 0x0000000fff117210 */ /* 0x000fd200007fe4ff */
.L_x_10:
[----:B------:R-:W-:Y:S01]  /*06a0*/  MOV R16, R24 ;  /* 0x0000001800107202 */ /* 0x000fe20000000f00 */
[----:B-1----:R-:W-:Y:S01]  /*06b0*/  IMAD.MOV.U32 R14, RZ, RZ, R21 ;  /* 0x000000ffff0e7224 */ /* 0x002fe200078e0015 */
[----:B------:R-:W-:-:S03]  /*06c0*/  MOV R15, R22 ;  /* 0x00000016000f7202 */ /* 0x000fc60000000f00 */
[----:B------:R-:W2:Y:S04]  /*06d0*/  LDG.E R21, desc[UR6][R16.64+-0x20] ;  /* 0xffffe00610157981 */ /* 0x000ea8000c1e1900 */
[----:B------:R-:W2:Y:S04]  /*06e0*/  LDG.E R22, desc[UR6][R14.64+-0x20] ;  /* 0xffffe0060e167981 */ /* 0x000ea8000c1e1900 */
[----:B------:R-:W3:Y:S04]  /*06f0*/  LDG.E R23, desc[UR6][R14.64+-0x1c] ;  /* 0xffffe4060e177981 */ /* 0x000ee8000c1e1900 */
[----:B------:R-:W4:Y:S04]  /*0700*/  LDG.E R25, desc[UR6][R14.64+-0x18] ;  /* 0xffffe8060e197981 */ /* 0x000f28000c1e1900 */
[----:B------:R-:W5:Y:S01]  /*0710*/  LDG.E R27, desc[UR6][R14.64+-0x14] ;  /* 0xffffec060e1b7981 */ /* 0x000f62000c1e1900 */
[----:B--2---:R-:W-:-:S05]  /*0720*/  FADD R21, R21, R22 ;  /* 0x0000001615157221 */ /* 0x004fca0000000000 */
[----:B------:R-:W-:Y:S04]  /*0730*/  STG.E desc[UR6][R14.64+-0x20], R21 ;  /* 0xffffe0150e007986 */ /* 0x000fe8000c101906 */
[----:B------:R-:W3:Y:S02]  /*0740*/  LDG.E R22, desc[UR6][R16.64+-0x1c] ;  /* 0xffffe40610167981 */ /* 0x000ee4000c1e1900 */
[----:B---3--:R-:W-:-:S05]  /*0750*/  FADD R23, R22, R23 ;  /* 0x0000001716177221 */ /* 0x008fca0000000000 */
[----:B------:R0:W-:Y:S04]  /*0760*/  STG.E desc[UR6][R14.64+-0x1c], R23 ;  /* 0xffffe4170e007986 */ /* 0x0001e8000c101906 */
[----:B------:R-:W4:Y:S04]  /*0770*/  LDG.E R22, desc[UR6][R16.64+-0x18] ;  /* 0xffffe80610167981 */ /* 0x000f28000c1e1900 */
[----:B0-----:R-:W2:Y:S01]  /*0780*/  LDG.E R23, desc[UR6][R14.64+-0xc] ;  /* 0xfffff4060e177981 */ /* 0x001ea2000c1e1900 */
[----:B----4-:R-:W-:-:S05]  /*0790*/  FADD R25, R22, R25 ;  /* 0x0000001916197221 */ /* 0x010fca0000000000 */
[----:B------:R0:W-:Y:S04]  /*07a0*/  STG.E desc[UR6][R14.64+-0x18], R25 ;  /* 0xffffe8190e007986 */ /* 0x0001e8000c101906 */
[----:B------:R-:W5:Y:S04]  /*07b0*/  LDG.E R22, desc[UR6][R16.64+-0x14] ;  /* 0xffffec0610167981 */ /* 0x000f68000c1e1900 */
[----:B0-----:R-:W3:Y:S01]  /*07c0*/  LDG.E R25, desc[UR6][R14.64+-0x8] ;  /* 0xfffff8060e197981 */ /* 0x001ee2000c1e1900 */
[----:B-----5:R-:W-:-:S03]  /*07d0*/  FADD R27, R22, R27 ;  /* 0x0000001b161b7221 */ /* 0x020fc60000000000 */
[----:B------:R-:W4:Y:S04]  /*07e0*/  LDG.E R22, desc[UR6][R14.64+-0x10] ;  /* 0xfffff0060e167981 */ /* 0x000f28000c1e1900 */
[----:B------:R0:W-:Y:S04]  /*07f0*/  STG.E desc[UR6][R14.64+-0x14], R27 ;  /* 0xffffec1b0e007986 */ /* 0x0001e8000c101906 */
[----:B------:R-:W4:Y:S04]  /*0800*/  LDG.E R21, desc[UR6][R16.64+-0x10] ;  /* 0xfffff00610157981 */ /* 0x000f28000c1e1900 */
[----:B0-----:R-:W5:Y:S01]  /*0810*/  LDG.E R27, desc[UR6][R14.64+-0x4] ;  /* 0xfffffc060e1b7981 */ /* 0x001f62000c1e1900 */
[----:B----4-:R-:W-:-:S05]  /*0820*/  FADD R21, R21, R22 ;  /* 0x0000001615157221 */ /* 0x010fca0000000000 */
[----:B------:R-:W-:Y:S04]  /*0830*/  STG.E desc[UR6][R14.64+-0x10], R21 ;  /* 0xfffff0150e007986 */ /* 0x000fe8000c101906 */
[----:B------:R-:W2:Y:S02]  /*0840*/  LDG.E R22, desc[UR6][R16.64+-0xc] ;  /* 0xfffff40610167981 */ /* 0x000ea4000c1e1900 */
[----:B--2---:R-:W-:-:S05]  /*0850*/  FADD R23, R22, R23 ;  /* 0x0000001716177221 */ /* 0x004fca0000000000 */
[----:B------:R0:W-:Y:S04]  /*0860*/  STG.E desc[UR6][R14.64+-0xc], R23 ;  /* 0xfffff4170e007986 */ /* 0x0001e8000c101906 */
[----:B------:R-:W3:Y:S04]  /*0870*/  LDG.E R22, desc[UR6][R16.64+-0x8] ;  /* 0xfffff80610167981 */ /* 0x000ee8000c1e1900 */
[----:B0-----:R-:W2:Y:S01]  /*0880*/  LDG.E R23, desc[UR6][R14.64+0x4] ;  /* 0x000004060e177981 */ /* 0x001ea2000c1e1900 */
[----:B---3--:R-:W-:-:S05]  /*0890*/  FADD R25, R22, R25 ;  /* 0x0000001916197221 */ /* 0x008fca0000000000 */
        /* <DEDUP_REMOVED lines=25> */
[----:B------:R0:W-:Y:S04]  /*0a30*/  STG.E desc[UR6][R14.64+0x10], R21 ;  /* 0x000010150e007986 */ /* 0x0001e8000c101906 */
[----:B------:R-:W2:Y:S02]  /*0a40*/  LDG.E R22, desc[UR6][R16.64+0x14] ;  /* 0x0000140610167981 */ /* 0x000ea4000c1e1900 */
[----:B--2---:R-:W-:-:S05]  /*0a50*/  FADD R23, R22, R23 ;  /* 0x0000001716177221 */ /* 0x004fca0000000000 */
[----:B------:R1:W-:Y:S04]  /*0a60*/  STG.E desc[UR6][R14.64+0x14], R23 ;  /* 0x000014170e007986 */ /* 0x0003e8000c101906 */
[----:B------:R-:W3:Y:S02]  /*0a70*/  LDG.E R22, desc[UR6][R16.64+0x18] ;  /* 0x0000180610167981 */ /* 0x000ee4000c1e1900 */
[----:B---3--:R-:W-:-:S05]  /*0a80*/  FADD R25, R22, R25 ;  /* 0x0000001916197221 */ /* 0x008fca0000000000 */
[----:B------:R1:W-:Y:S04]  /*0a90*/  STG.E desc[UR6][R14.64+0x18], R25 ;  /* 0x000018190e007986 */ /* 0x0003e8000c101906 */
[----:B------:R2:W5:Y:S01]  /*0aa0*/  LDG.E R22, desc[UR6][R16.64+0x1c] ;  /* 0x00001c0610167981 */ /* 0x000562000c1e1900 */
[----:B------:R-:W-:-:S05]  /*0ab0*/  VIADD R20, R20, 0x10 ;  /* 0x0000001014147836 */ /* 0x000fca0000000000 */
[----:B------:R-:W-:Y:S02]  /*0ac0*/  ISETP.NE.AND P0, PT, R20, RZ, PT ;  /* 0x000000ff1400720c */ /* 0x000fe40003f05270 */
[----:B0-----:R-:W-:Y:S02]  /*0ad0*/  IADD3 R21, P2, PT, R14, 0x40, RZ ;  /* 0x000000400e157810 */ /* 0x001fe40007f5e0ff */
[----:B------:R-:W-:-:S04]  /*0ae0*/  IADD3 R24, P1, PT, R16, 0x40, RZ ;  /* 0x0000004010187810 */ /* 0x000fc80007f3e0ff */
[----:B--2---:R-:W-:Y:S01]  /*0af0*/  IADD3.X R17, PT, PT, RZ, R17, RZ, P1, !PT ;  /* 0x00000011ff117210 */ /* 0x004fe20000ffe4ff */
[----:B-----5:R-:W-:-:S05]  /*0b00*/  FADD R27, R22, R27 ;  /* 0x0000001b161b7221 */ /* 0x020fca0000000000 */
[----:B------:R1:W-:Y:S01]  /*0b10*/  STG.E desc[UR6][R14.64+0x1c], R27 ;  /* 0x00001c1b0e007986 */ /* 0x0003e2000c101906 */
[----:B------:R-:W-:Y:S01]  /*0b20*/  IMAD.X R22, RZ, RZ, R15, P2 ;  /* 0x000000ffff167224 */ /* 0x000fe200010e060f */
[----:B------:R-:W-:Y:S06]  /*0b30*/  @P0 BRA `(.L_x_10) ;  /* 0xfffffff800d80947 */ /* 0x000fec000383ffff */
[----:B------:R-:W-:-:S07]  /*0b40*/  MOV R20, R6 ;  /* 0x0000000600147202 */ /* 0x000fce0000000f00 */
.L_x_9:
[----:B------:R-:W-:-:S13]  /*0b50*/  ISETP.NE.AND P0, PT, R4, RZ, PT ;  /* 0x000000ff0400720c */ /* 0x000fda0003f05270 */
[----:B------:R-:W-:Y:S05]  /*0b60*/  @!P0 BRA `(.L_x_11) ;  /* 0x00000004009c8947 */ /* 0x000fea0003800000 */
[----:B-1----:R-:W-:Y:S01]  /*0b70*/  VIADD R14, R4, 0xffffffff ;  /* 0xffffffff040e7836 */ /* 0x002fe20000000000 */
[----:B------:R-:W-:-:S04]  /*0b80*/  ISETP.NE.AND P0, PT, R5, RZ, PT ;  /* 0x000000ff0500720c */ /* 0x000fc80003f05270 */
[----:B------:R-:W-:-:S13]  /*0b90*/  ISETP.GE.U32.AND P1, PT, R14, 0x7, PT ;  /* 0x000000070e00780c */ /* 0x000fda0003f26070 */
[----:B------:R-:W-:Y:S05]  /*0ba0*/  @!P1 BRA `(.L_x_12) ;  /* 0x0000000000a89947 */ /* 0x000fea0003800000 */
[----:B------:R-:W0:Y:S01]  /*0bb0*/  LDC.64 R14, c[0x0][0x380] ;  /* 0x0000e000ff0e7b82 */ /* 0x000e220000000a00 */
[----:B------:R-:W-:Y:S01]  /*0bc0*/  IADD3 R23, PT, PT, R19, R20, RZ ;  /* 0x0000001413177210 */ /* 0x000fe20007ffe0ff */
[----:B------:R-:W-:-:S05]  /*0bd0*/  IMAD.WIDE.U32 R16, R20, 0x4, R10 ;  /* 0x0000000414107825 */ /* 0x000fca00078e000a */
[----:B------:R-:W2:Y:S01]  /*0be0*/  LDG.E R21, desc[UR6][R16.64] ;  /* 0x0000000610157981 */ /* 0x000ea2000c1e1900 */
[----:B------:R-:W-:-:S03]  /*0bf0*/  IADD3 R24, P1, PT, R19, R20, RZ ;  /* 0x0000001413187210 */ /* 0x000fc60007f3e0ff */
[----:B------:R-:W3:Y:S01]  /*0c00*/  LDG.E R27, desc[UR6][R16.64+0xc] ;  /* 0x00000c06101b7981 */ /* 0x000ee2000c1e1900 */
[----:B0-----:R-:W-:Y:S02]  /*0c10*/  IMAD.WIDE.U32 R22, R23, 0x4, R14 ;  /* 0x0000000417167825 */ /* 0x001fe400078e000e */
[----:B------:R-:W0:Y:S04]  /*0c20*/  LDC.64 R14, c[0x0][0x380] ;  /* 0x0000e000ff0e7b82 */ /* 0x000e280000000a00 */
[----:B------:R-:W2:Y:S01]  /*0c30*/  LDG.E R22, desc[UR6][R22.64] ;  /* 0x0000000616167981 */ /* 0x000ea2000c1e1900 */
[----:B------:R-:W-:-:S03]  /*0c40*/  IMAD.X R25, RZ, RZ, RZ, P1 ;  /* 0x000000ffff197224 */ /* 0x000fc600008e06ff */
[----:B------:R-:W4:Y:S01]  /*0c50*/  LDG.E R23, desc[UR6][R16.64+0x8] ;  /* 0x0000080610177981 */ /* 0x000f22000c1e1900 */
[----:B0-----:R-:W-:-:S04]  /*0c60*/  LEA R14, P1, R24, R14, 0x2 ;  /* 0x0000000e180e7211 */ /* 0x001fc800078210ff */
[----:B------:R-:W-:Y:S02]  /*0c70*/  LEA.HI.X R15, R24, R15, R25, 0x2, P1 ;  /* 0x0000000f180f7211 */ /* 0x000fe400008f1419 */
[----:B------:R-:W5:Y:S01]  /*0c80*/  LDG.E R25, desc[UR6][R16.64+0x4] ;  /* 0x0000040610197981 */ /* 0x000f62000c1e1900 */
[----:B--2---:R-:W-:-:S05]  /*0c90*/  FADD R21, R22, R21 ;  /* 0x0000001516157221 */ /* 0x004fca0000000000 */
[----:B------:R-:W-:Y:S04]  /*0ca0*/  STG.E desc[UR6][R16.64], R21 ;  /* 0x0000001510007986 */ /* 0x000fe8000c101906 */
[----:B------:R-:W5:Y:S02]  /*0cb0*/  LDG.E R24, desc[UR6][R14.64+0x4] ;  /* 0x000004060e187981 */ /* 0x000f64000c1e1900 */
[----:B-----5:R-:W-:-:S05]  /*0cc0*/  FADD R25, R24, R25 ;  /* 0x0000001918197221 */ /* 0x020fca0000000000 */
[----:B------:R0:W-:Y:S04]  /*0cd0*/  STG.E desc[UR6][R16.64+0x4], R25 ;  /* 0x0000041910007986 */ /* 0x0001e8000c101906 */
[----:B------:R-:W4:Y:S04]  /*0ce0*/  LDG.E R22, desc[UR6][R14.64+0x8] ;  /* 0x000008060e167981 */ /* 0x000f28000c1e1900 */
[----:B0-----:R-:W2:Y:S01]  /*0cf0*/  LDG.E R25, desc[UR6][R16.64+0x14] ;  /* 0x0000140610197981 */ /* 0x001ea2000c1e1900 */
[----:B----4-:R-:W-:-:S05]  /*0d00*/  FADD R23, R22, R23 ;  /* 0x0000001716177221 */ /* 0x010fca0000000000 */
[----:B------:R0:W-:Y:S04]  /*0d10*/  STG.E desc[UR6][R16.64+0x8], R23 ;  /* 0x0000081710007986 */ /* 0x0001e8000c101906 */
[----:B------:R-:W3:Y:S04]  /*0d20*/  LDG.E R22, desc[UR6][R14.64+0xc] ;  /* 0x00000c060e167981 */ /* 0x000ee8000c1e1900 */
[----:B0-----:R-:W4:Y:S01]  /*0d30*/  LDG.E R23, desc[UR6][R16.64+0x18] ;  /* 0x0000180610177981 */ /* 0x001f22000c1e1900 */
[----:B---3--:R-:W-:-:S03]  /*0d40*/  FADD R27, R22, R27 ;  /* 0x0000001b161b7221 */ /* 0x008fc60000000000 */
[----:B------:R-:W3:Y:S04]  /*0d50*/  LDG.E R22, desc[UR6][R16.64+0x10] ;  /* 0x0000100610167981 */ /* 0x000ee8000c1e1900 */
[----:B------:R0:W-:Y:S04]  /*0d60*/  STG.E desc[UR6][R16.64+0xc], R27 ;  /* 0x00000c1b10007986 */ /* 0x0001e8000c101906 */
[----:B------:R-:W3:Y:S04]  /*0d70*/  LDG.E R21, desc[UR6][R14.64+0x10] ;  /* 0x000010060e157981 */ /* 0x000ee8000c1e1900 */
[----:B0-----:R-:W5:Y:S01]  /*0d80*/  LDG.E R27, desc[UR6][R16.64+0x1c] ;  /* 0x00001c06101b7981 */ /* 0x001f62000c1e1900 */
[----:B---3--:R-:W-:-:S05]  /*0d90*/  FADD R21, R21, R22 ;  /* 0x0000001615157221 */ /* 0x008fca0000000000 */
[----:B------:R0:W-:Y:S04]  /*0da0*/  STG.E desc[UR6][R16.64+0x10], R21 ;  /* 0x0000101510007986 */ /* 0x0001e8000c101906 */
[----:B------:R-:W2:Y:S02]  /*0db0*/  LDG.E R22, desc[UR6][R14.64+0x14] ;  /* 0x000014060e167981 */ /* 0x000ea4000c1e1900 */
[----:B--2---:R-:W-:-:S05]  /*0dc0*/  FADD R25, R22, R25 ;  /* 0x0000001916197221 */ /* 0x004fca0000000000 */
[----:B------:R0:W-:Y:S04]  /*0dd0*/  STG.E desc[UR6][R16.64+0x14], R25 ;  /* 0x0000141910007986 */ /* 0x0001e8000c101906 */
[----:B------:R-:W4:Y:S02]  /*0de0*/  LDG.E R22, desc[UR6][R14.64+0x18] ;  /* 0x000018060e167981 */ /* 0x000f24000c1e1900 */
[----:B----4-:R-:W-:-:S05]  /*0df0*/  FADD R23, R22, R23 ;  /* 0x0000001716177221 */ /* 0x010fca0000000000 */
[----:B------:R0:W-:Y:S04]  /*0e00*/  STG.E desc[UR6][R16.64+0x18], R23 ;  /* 0x0000181710007986 */ /* 0x0001e8000c101906 */
[----:B------:R-:W5:Y:S01]  /*0e10*/  LDG.E R22, desc[UR6][R14.64+0x1c] ;  /* 0x00001c060e167981 */ /* 0x000f62000c1e1900 */
[----:B------:R-:W-:Y:S01]  /*0e20*/  IADD3 R20, PT, PT, R20, 0x8, RZ ;  /* 0x0000000814147810 */ /* 0x000fe20007ffe0ff */
[----:B-----5:R-:W-:-:S05]  /*0e30*/  FADD R27, R22, R27 ;  /* 0x0000001b161b7221 */ /* 0x020fca0000000000 */
[----:B------:R0:W-:Y:S02]  /*0e40*/  STG.E desc[UR6][R16.64+0x1c], R27 ;  /* 0x00001c1b10007986 */ /* 0x0001e4000c101906 */
.L_x_12:
[----:B------:R-:W-:Y:S05]  /*0e50*/  @!P0 BRA `(.L_x_11) ;  /* 0x0000000000e08947 */ /* 0x000fea0003800000 */
[----:B------:R-:W-:Y:S01]  /*0e60*/  VIADD R14, R5, 0xffffffff ;  /* 0xffffffff050e7836 */ /* 0x000fe20000000000 */
[----:B------:R-:W-:-:S04]  /*0e70*/  ISETP.NE.AND P0, PT, R7, RZ, PT ;  /* 0x000000ff0700720c */ /* 0x000fc80003f05270 */
[----:B------:R-:W-:-:S13]  /*0e80*/  ISETP.GE.U32.AND P1, PT, R14, 0x3, PT ;  /* 0x000000030e00780c */ /* 0x000fda0003f26070 */
[----:B------:R-:W-:Y:S05]  /*0e90*/  @!P1 BRA `(.L_x_13) ;  /* 0x0000000000689947 */ /* 0x000fea0003800000 */
[----:B0-----:R-:W0:Y:S01]  /*0ea0*/  LDC.64 R22, c[0x0][0x380] ;  /* 0x0000e000ff167b82 */ /* 0x001e220000000a00 */
        /* <DEDUP_REMOVED lines=14> */
[----:B------:R1:W-:Y:S04]  /*0f90*/  STG.E desc[UR6][R14.64], R21 ;  /* 0x000000150e007986 */ /* 0x0003e8000c101906 */
[----:B------:R-:W5:Y:S02]  /*0fa0*/  LDG.E R24, desc[UR6][R16.64+0x4] ;  /* 0x0000040610187981 */ /* 0x000f64000c1e1900 */
[----:B-----5:R-:W-:-:S05]  /*0fb0*/  FADD R25, R24, R25 ;  /* 0x0000001918197221 */ /* 0x020fca0000000000 */
[----:B------:R1:W-:Y:S04]  /*0fc0*/  STG.E desc[UR6][R14.64+0x4], R25 ;  /* 0x000004190e007986 */ /* 0x0003e8000c101906 */
[----:B------:R-:W4:Y:S02]  /*0fd0*/  LDG.E R22, desc[UR6][R16.64+0x8] ;  /* 0x0000080610167981 */ /* 0x000f24000c1e1900 */
[----:B----4-:R-:W-:-:S05]  /*0fe0*/  FADD R23, R22, R23 ;  /* 0x0000001716177221 */ /* 0x010fca0000000000 */
[----:B------:R1:W-:Y:S04]  /*0ff0*/  STG.E desc[UR6][R14.64+0x8], R23 ;  /* 0x000008170e007986 */ /* 0x0003e8000c101906 */
[----:B------:R-:W3:Y:S01]  /*1000*/  LDG.E R22, desc[UR6][R16.64+0xc] ;  /* 0x00000c0610167981 */ /* 0x000ee2000c1e1900 */
[----:B------:R-:W-:Y:S01]  /*1010*/  IADD3 R20, PT, PT, R20, 0x4, RZ ;  /* 0x0000000414147810 */ /* 0x000fe20007ffe0ff */
[----:B---3--:R-:W-:-:S05]  /*1020*/  FADD R27, R22, R27 ;  /* 0x0000001b161b7221 */ /* 0x008fca0000000000 */
[----:B------:R1:W-:Y:S02]  /*1030*/  STG.E desc[UR6][R14.64+0xc], R27 ;  /* 0x00000c1b0e007986 */ /* 0x0003e4000c101906 */
.L_x_13:
[----:B------:R-:W-:Y:S05]  /*1040*/  @!P0 BRA `(.L_x_11) ;  /* 0x0000000000648947 */ /* 0x000fea0003800000 */
[----:B-1----:R-:W1:Y:S01]  /*1050*/  LDC.64 R14, c[0x0][0x380] ;  /* 0x0000e000ff0e7b82 */ /* 0x002e620000000a00 */
[----:B0-----:R-:W-:Y:S02]  /*1060*/  IMAD.IADD R21, R19, 0x1, R20 ;  /* 0x0000000113157824 */ /* 0x001fe400078e0214 */
[----:B------:R-:W-:-:S04]  /*1070*/  IMAD.WIDE.U32 R16, R20, 0x4, R10 ;  /* 0x0000000414107825 */ /* 0x000fc800078e000a */
[----:B-1----:R-:W-:Y:S02]  /*1080*/  IMAD.WIDE.U32 R14, R21, 0x4, R14 ;  /* 0x00000004150e7825 */ /* 0x002fe400078e000e */
[----:B------:R-:W2:Y:S04]  /*1090*/  LDG.E R21, desc[UR6][R16.64] ;  /* 0x0000000610157981 */ /* 0x000ea8000c1e1900 */
[----:B------:R-:W2:Y:S01]  /*10a0*/  LDG.E R14, desc[UR6][R14.64] ;  /* 0x000000060e0e7981 */ /* 0x000ea2000c1e1900 */
[----:B------:R-:W-:Y:S01]  /*10b0*/  ISETP.NE.AND P0, PT, R7, 0x1, PT ;  /* 0x000000010700780c */ /* 0x000fe20003f05270 */
[----:B--2---:R-:W-:-:S05]  /*10c0*/  FADD R21, R14, R21 ;  /* 0x000000150e157221 */ /* 0x004fca0000000000 */
[----:B------:R2:W-:Y:S07]  /*10d0*/  STG.E desc[UR6][R16.64], R21 ;  /* 0x0000001510007986 */ /* 0x0005ee000c101906 */
[----:B------:R-:W-:Y:S05]  /*10e0*/  @!P0 BRA `(.L_x_11) ;  /* 0x00000000003c8947 */ /* 0x000fea0003800000 */
[----:B------:R-:W0:Y:S01]  /*10f0*/  LDC.64 R14, c[0x0][0x380] ;  /* 0x0000e000ff0e7b82 */ /* 0x000e220000000a00 */
[----:B------:R-:W-:-:S04]  /*1100*/  IADD3 R19, P0, PT, R19, R20, RZ ;  /* 0x0000001413137210 */ /* 0x000fc80007f1e0ff */
[----:B------:R-:W-:Y:S02]  /*1110*/  IADD3.X R20, PT, PT, RZ, RZ, RZ, P0, !PT ;  /* 0x000000ffff147210 */ /* 0x000fe400007fe4ff */
[----:B0-----:R-:W-:-:S04]  /*1120*/  LEA R14, P0, R19, R14, 0x2 ;  /* 0x0000000e130e7211 */ /* 0x001fc800078010ff */
[----:B------:R-:W-:Y:S02]  /*1130*/  LEA.HI.X R15, R19, R15, R20, 0x2, P0 ;  /* 0x0000000f130f7211 */ /* 0x000fe400000f1414 */
[----:B------:R-:W3:Y:S04]  /*1140*/  LDG.E R20, desc[UR6][R16.64+0x4] ;  /* 0x0000040610147981 */ /* 0x000ee8000c1e1900 */
[----:B------:R-:W3:Y:S01]  /*1150*/  LDG.E R19, desc[UR6][R14.64+0x4] ;  /* 0x000004060e137981 */ /* 0x000ee2000c1e1900 */
[----:B------:R-:W-:Y:S01]  /*1160*/  ISETP.NE.AND P0, PT, R7, 0x2, PT ;  /* 0x000000020700780c */ /* 0x000fe20003f05270 */
[----:B---3--:R-:W-:-:S05]  /*1170*/  FADD R19, R19, R20 ;  /* 0x0000001413137221 */ /* 0x008fca0000000000 */
[----:B------:R3:W-:Y:S07]  /*1180*/  STG.E desc[UR6][R16.64+0x4], R19 ;  /* 0x0000041310007986 */ /* 0x0007ee000c101906 */
[----:B------:R-:W-:Y:S05]  /*1190*/  @!P0 BRA `(.L_x_11) ;  /* 0x0000000000108947 */ /* 0x000fea0003800000 */
[----:B------:R-:W4:Y:S04]  /*11a0*/  LDG.E R14, desc[UR6][R14.64+0x8] ;  /* 0x000008060e0e7981 */ /* 0x000f28000c1e1900 */
[----:B---3--:R-:W4:Y:S02]  /*11b0*/  LDG.E R19, desc[UR6][R16.64+0x8] ;  /* 0x0000080610137981 */ /* 0x008f24000c1e1900 */
[----:B----4-:R-:W-:-:S05]  /*11c0*/  FADD R19, R14, R19 ;  /* 0x000000130e137221 */ /* 0x010fca0000000000 */
[----:B------:R4:W-:Y:S02]  /*11d0*/  STG.E desc[UR6][R16.64+0x8], R19 ;  /* 0x0000081310007986 */ /* 0x0009e4000c101906 */
.L_x_11:
[----:B------:R-:W-:-:S07]  /*11e0*/  VIADD R2, R2, 0x1 ;  /* 0x0000000102027836 */ /* 0x000fce0000000000 */
.L_x_8:
[----:B------:R-:W-:Y:S05]  /*11f0*/  BSYNC.RECONVERGENT B0 ;  /* 0x0000000000007941 */ /* 0x000fea0003800200 */
.L_x_7:
[----:B------:R-:W5:Y:S01]  /*1200*/  LDCU UR4, c[0x0][0x398] ;  /* 0x00007300ff0477ac */ /* 0x000f620008000800 */
[----:B------:R-:W-:-:S04]  /*1210*/  IADD3 R8, PT, PT, R8, 0x1, RZ ;  /* 0x0000000108087810 */ /* 0x000fc80007ffe0ff */
[----:B-----5:R-:W-:-:S13]  /*1220*/  ISETP.NE.AND P0, PT, R8, UR4, PT ;  /* 0x0000000408007c0c */ /* 0x020fda000bf05270 */
[----:B------:R-:W-:Y:S05]  /*1230*/  @!P0 BRA `(.L_x_5) ;  /* 0x0000000800ac8947 */ /* 0x000fea0003800000 */
[----:B------:R-:W-:Y:S05]  /*1240*/  BRA `(.L_x_14) ;  /* 0xfffffff000cc7947 */ /* 0x000fea000383ffff */
.L_x_6:
[----:B------:R-:W-:Y:S01]  /*1250*/  UISETP.GE.U32.AND UP0, UPT, UR4, 0x4, UPT ;  /* 0x000000040400788c */ /* 0x000fe2000bf06070 */
[----:B------:R-:W-:Y:S02]  /*1260*/  HFMA2 R2, -RZ, RZ, 0, 0 ;  /* 0x00000000ff027431 */ /* 0x000fe400000001ff */
[----:B------:R-:W-:Y:S01]  /*1270*/  IMAD.MOV.U32 R16, RZ, RZ, RZ ;  /* 0x000000ffff107224 */ /* 0x000fe200078e00ff */
[----:B------:R-:W-:-:S05]  /*1280*/  ULOP3.LUT UR5, UR4, 0x3, URZ, 0xc0, !UPT ;  /* 0x0000000304057892 */ /* 0x000fca000f8ec0ff */
[----:B------:R-:W-:Y:S07]  /*1290*/  BRA.U !UP0, `(.L_x_15) ;  /* 0x00000009085c7547 */ /* 0x000fee000b800000 */
[----:B------:R-:W0:Y:S01]  /*12a0*/  LDC.64 R4, c[0x0][0x390] ;  /* 0x0000e400ff047b82 */ /* 0x000e220000000a00 */
[----:B------:R-:W-:Y:S01]  /*12b0*/  ULOP3.LUT UR4, UR4, 0x7ffffffc, URZ, 0xc0, !UPT ;  /* 0x7ffffffc04047892 */ /* 0x000fe2000f8ec0ff */
[----:B------:R-:W-:Y:S01]  /*12c0*/  IMAD.MOV.U32 R17, RZ, RZ, RZ ;  /* 0x000000ffff117224 */ /* 0x000fe200078e00ff */
[----:B------:R-:W-:Y:S02]  /*12d0*/  MOV R2, RZ ;  /* 0x000000ff00027202 */ /* 0x000fe40000000f00 */
[----:B------:R-:W-:Y:S02]  /*12e0*/  UISETP.GT.AND UP0, UPT, UR4, URZ, UPT ;  /* 0x000000ff0400728c */ /* 0x000fe4000bf04270 */
[----:B------:R-:W-:-:S07]  /*12f0*/  IMAD.U32 R16, RZ, RZ, UR4 ;  /* 0x00000004ff107e24 */ /* 0x000fce000f8e00ff */
[----:B------:R-:W-:Y:S05]  /*1300*/  BRA.U !UP0, `(.L_x_16) ;  /* 0x0000000508f07547 */ /* 0x000fea000b800000 */
[----:B------:R-:W-:Y:S02]  /*1310*/  IADD3 R3, PT, PT, R16, -R17, RZ ;  /* 0x8000001110037210 */ /* 0x000fe40007ffe0ff */
[----:B------:R-:W-:Y:S02]  /*1320*/  PLOP3.LUT P0, PT, PT, PT, PT, 0x80, 0x8 ;  /* 0x000000000008781c */ /* 0x000fe40003f0f070 */
[----:B------:R-:W-:-:S13]  /*1330*/  ISETP.GT.AND P1, PT, R3, 0xc, PT ;  /* 0x0000000c0300780c */ /* 0x000fda0003f24270 */
[----:B------:R-:W-:Y:S05]  /*1340*/  @!P1 BRA `(.L_x_17) ;  /* 0x0000000400349947 */ /* 0x000fea0003800000 */
[----:B------:R-:W1:Y:S01]  /*1350*/  LDC.64 R6, c[0x0][0x390] ;  /* 0x0000e400ff067b82 */ /* 0x000e620000000a00 */
[----:B------:R-:W-:Y:S01]  /*1360*/  PLOP3.LUT P0, PT, PT, PT, PT, 0x8, 0x80 ;  /* 0x000000000080781c */ /* 0x000fe20003f0e170 */
[----:B------:R-:W-:-:S12]  /*1370*/  VIADD R18, R16, 0xfffffff4 ;  /* 0xfffffff410127836 */ /* 0x000fd80000000000 */
.L_x_18:
[----:B-1----:R-:W-:-:S05]  /*1380*/  IMAD.WIDE.U32 R28, R17, 0x4, R6 ;  /* 0x00000004111c7825 */ /* 0x002fca00078e0006 */
[----:B------:R-:W2:Y:S04]  /*1390*/  LDG.E R20, desc[UR6][R28.64] ;  /* 0x000000061c147981 */ /* 0x000ea8000c1e1900 */
[----:B------:R-:W3:Y:S04]  /*13a0*/  LDG.E R22, desc[UR6][R28.64+0x4] ;  /* 0x000004061c167981 */ /* 0x000ee8000c1e1900 */
[----:B------:R-:W4:Y:S04]  /*13b0*/  LDG.E R3, desc[UR6][R28.64+0x8] ;  /* 0x000008061c037981 */ /* 0x000f28000c1e1900 */
[----:B------:R1:W5:Y:S01]  /*13c0*/  LDG.E R21, desc[UR6][R28.64+0xc] ;  /* 0x00000c061c157981 */ /* 0x000362000c1e1900 */
[----:B------:R-:W-:-:S05]  /*13d0*/  IADD3 R15, PT, PT, R17, 0x4, RZ ;  /* 0x00000004110f7810 */ /* 0x000fca0007ffe0ff */
[----:B------:R-:W-:-:S05]  /*13e0*/  IMAD.WIDE.U32 R14, R15, 0x4, R6 ;  /* 0x000000040f0e7825 */ /* 0x000fca00078e0006 */
[----:B------:R-:W5:Y:S04]  /*13f0*/  LDG.E R19, desc[UR6][R14.64] ;  /* 0x000000060e137981 */ /* 0x000f68000c1e1900 */
[----:B------:R-:W5:Y:S04]  /*1400*/  LDG.E R25, desc[UR6][R14.64+0x4] ;  /* 0x000004060e197981 */ /* 0x000f68000c1e1900 */
[----:B------:R-:W5:Y:S01]  /*1410*/  LDG.E R23, desc[UR6][R14.64+0x8] ;  /* 0x000008060e177981 */ /* 0x000f62000c1e1900 */
[----:B------:R-:W-:-:S03]  /*1420*/  VIADD R9, R17, 0x8 ;  /* 0x0000000811097836 */ /* 0x000fc60000000000 */
[----:B------:R0:W5:Y:S01]  /*1430*/  LDG.E R27, desc[UR6][R14.64+0xc] ;  /* 0x00000c060e1b7981 */ /* 0x000162000c1e1900 */
[----:B------:R-:W-:-:S05]  /*1440*/  IMAD.WIDE.U32 R8, R9, 0x4, R6 ;  /* 0x0000000409087825 */ /* 0x000fca00078e0006 */
[----:B------:R-:W5:Y:S01]  /*1450*/  LDG.E R29, desc[UR6][R8.64] ;  /* 0x00000006081d7981 */ /* 0x000f62000c1e1900 */
[----:B------:R-:W-:-:S03]  /*1460*/  IADD3 R26, PT, PT, R2, 0x1, RZ ;  /* 0x00000001021a7810 */ /* 0x000fc60007ffe0ff */
[----:B------:R-:W5:Y:S01]  /*1470*/  LDG.E R24, desc[UR6][R8.64+0xc] ;  /* 0x00000c0608187981 */ /* 0x000f62000c1e1900 */
[----:B--2---:R-:W-:-:S03]  /*1480*/  ISETP.NE.AND P2, PT, R20, R0, PT ;  /* 0x000000001400720c */ /* 0x004fc60003f45270 */
[----:B------:R-:W2:Y:S01]  /*1490*/  LDG.E R20, desc[UR6][R8.64+0x4] ;  /* 0x0000040608147981 */ /* 0x000ea2000c1e1900 */
[----:B---3--:R-:W-:-:S03]  /*14a0*/  ISETP.NE.AND P1, PT, R22, R0, PT ;  /* 0x000000001600720c */ /* 0x008fc60003f25270 */
[----:B------:R3:W2:Y:S06]  /*14b0*/  LDG.E R22, desc[UR6][R8.64+0x8] ;  /* 0x0000080608167981 */ /* 0x0006ac000c1e1900 */
[----:B------:R-:W-:Y:S01]  /*14c0*/  @P2 IADD3 R26, PT, PT, R2, RZ, RZ ;  /* 0x000000ff021a2210 */ /* 0x000fe20007ffe0ff */
[----:B------:R-:W-:Y:S01]  /*14d0*/  VIADD R2, R17, 0xc ;  /* 0x0000000c11027836 */ /* 0x000fe20000000000 */
[----:B----4-:R-:W-:-:S03]  /*14e0*/  ISETP.NE.AND P2, PT, R3, R0, PT ;  /* 0x000000000300720c */ /* 0x010fc60003f45270 */
[----:B------:R-:W-:-:S05]  /*14f0*/  IMAD.WIDE.U32 R2, R2, 0x4, R6 ;  /* 0x0000000402027825 */ /* 0x000fca00078e0006 */
[----:B------:R-:W4:Y:S01]  /*1500*/  LDG.E R15, desc[UR6][R2.64] ;  /* 0x00000006020f7981 */ /* 0x000f22000c1e1900 */
[C---:B-1----:R-:W-:Y:S02]  /*1510*/  IADD3 R28, PT, PT, R26.reuse, 0x1, RZ ;  /* 0x000000011a1c7810 */ /* 0x042fe40007ffe0ff */
[----:B------:R-:W-:Y:S01]  /*1520*/  @P1 IADD3 R28, PT, PT, R26, RZ, RZ ;  /* 0x000000ff1a1c1210 */ /* 0x000fe20007ffe0ff */
[----:B------:R-:W4:Y:S04]  /*1530*/  LDG.E R9, desc[UR6][R2.64+0xc] ;  /* 0x00000c0602097981 */ /* 0x000f28000c1e1900 */
[----:B------:R-:W4:Y:S01]  /*1540*/  LDG.E R26, desc[UR6][R2.64+0x4] ;  /* 0x00000406021a7981 */ /* 0x000f22000c1e1900 */
[----:B-----5:R-:W-:-:S03]  /*1550*/  ISETP.NE.AND P1, PT, R21, R0, PT ;  /* 0x000000001500720c */ /* 0x020fc60003f25270 */
[----:B------:R1:W5:Y:S01]  /*1560*/  LDG.E R21, desc[UR6][R2.64+0x8] ;  /* 0x0000080602157981 */ /* 0x000362000c1e1900 */
[C---:B0-----:R-:W-:Y:S01]  /*1570*/  VIADD R14, R28.reuse, 0x1 ;  /* 0x000000011c0e7836 */ /* 0x041fe20000000000 */
[----:B------:R-:W-:Y:S02]  /*1580*/  @P2 IADD3 R14, PT, PT, R28, RZ, RZ ;  /* 0x000000ff1c0e2210 */ /* 0x000fe40007ffe0ff */
[----:B------:R-:W-:Y:S02]  /*1590*/  ISETP.NE.AND P2, PT, R19, R0, PT ;  /* 0x000000001300720c */ /* 0x000fe40003f45270 */
[----:B---3--:R-:W-:-:S04]  /*15a0*/  IADD3 R8, PT, PT, R14, 0x1, RZ ;  /* 0x000000010e087810 */ /* 0x008fc80007ffe0ff */
[----:B------:R-:W-:Y:S01]  /*15b0*/  @P1 IMAD.MOV R8, RZ, RZ, R14 ;  /* 0x000000ffff081224 */ /* 0x000fe200078e020e */
[----:B------:R-:W-:-:S04]  /*15c0*/  ISETP.NE.AND P1, PT, R25, R0, PT ;  /* 0x000000001900720c */ /* 0x000fc80003f25270 */
[C---:B------:R-:W-:Y:S02]  /*15d0*/  IADD3 R14, PT, PT, R8.reuse, 0x1, RZ ;  /* 0x00000001080e7810 */ /* 0x040fe40007ffe0ff */
[----:B------:R-:W-:Y:S02]  /*15e0*/  @P2 IADD3 R14, PT, PT, R8, RZ, RZ ;  /* 0x000000ff080e2210 */ /* 0x000fe40007ffe0ff */
[----:B------:R-:W-:-:S03]  /*15f0*/  ISETP.NE.AND P2, PT, R23, R0, PT ;  /* 0x000000001700720c */ /* 0x000fc60003f45270 */
[C---:B------:R-:W-:Y:S02]  /*1600*/  VIADD R8, R14.reuse, 0x1 ;  /* 0x000000010e087836 */ /* 0x040fe40000000000 */
[----:B------:R-:W-:Y:S02]  /*1610*/  @P1 IADD3 R8, PT, PT, R14, RZ, RZ ;  /* 0x000000ff0e081210 */ /* 0x000fe40007ffe0ff */
[----:B------:R-:W-:Y:S02]  /*1620*/  ISETP.NE.AND P1, PT, R27, R0, PT ;  /* 0x000000001b00720c */ /* 0x000fe40003f25270 */
[----:B-1----:R-:W-:-:S04]  /*1630*/  IADD3 R2, PT, PT, R8, 0x1, RZ ;  /* 0x0000000108027810 */ /* 0x002fc80007ffe0ff */
[----:B------:R-:W-:Y:S01]  /*1640*/  @P2 IMAD.MOV R2, RZ, RZ, R8 ;  /* 0x000000ffff022224 */ /* 0x000fe200078e0208 */
[----:B------:R-:W-:-:S04]  /*1650*/  ISETP.NE.AND P2, PT, R29, R0, PT ;  /* 0x000000001d00720c */ /* 0x000fc80003f45270 */
[C---:B------:R-:W-:Y:S02]  /*1660*/  IADD3 R3, PT, PT, R2.reuse, 0x1, RZ ;  /* 0x0000000102037810 */ /* 0x040fe40007ffe0ff */
[----:B------:R-:W-:-:S05]  /*1670*/  @P1 IADD3 R3, PT, PT, R2, RZ, RZ ;  /* 0x000000ff02031210 */ /* 0x000fca0007ffe0ff */
[C---:B------:R-:W-:Y:S02]  /*1680*/  VIADD R2, R3.reuse, 0x1 ;  /* 0x0000000103027836 */ /* 0x040fe40000000000 */
[----:B------:R-:W-:-:S04]  /*1690*/  @P2 IADD3 R2, PT, PT, R3, RZ, RZ ;  /* 0x000000ff03022210 */ /* 0x000fc80007ffe0ff */
[----:B------:R-:W-:Y:S02]  /*16a0*/  IADD3 R3, PT, PT, R2, 0x1, RZ ;  /* 0x0000000102037810 */ /* 0x000fe40007ffe0ff */
[----:B------:R-:W-:Y:S02]  /*16b0*/  IADD3 R17, PT, PT, R17, 0x10, RZ ;  /* 0x0000001011117810 */ /* 0x000fe40007ffe0ff */
[-C--:B--2---:R-:W-:Y:S02]  /*16c0*/  ISETP.NE.AND P1, PT, R20, R0.reuse, PT ;  /* 0x000000001400720c */ /* 0x084fe40003f25270 */
[----:B------:R-:W-:-:S11]  /*16d0*/  ISETP.NE.AND P2, PT, R22, R0, PT ;  /* 0x000000001600720c */ /* 0x000fd60003f45270 */
[----:B------:R-:W-:Y:S01]  /*16e0*/  @P1 IMAD.MOV R3, RZ, RZ, R2 ;  /* 0x000000ffff031224 */ /* 0x000fe200078e0202 */
[----:B------:R-:W-:-:S04]  /*16f0*/  ISETP.NE.AND P1, PT, R24, R0, PT ;  /* 0x000000001800720c */ /* 0x000fc80003f25270 */
[C---:B------:R-:W-:Y:S02]  /*1700*/  IADD3 R2, PT, PT, R3.reuse, 0x1, RZ ;  /* 0x0000000103027810 */ /* 0x040fe40007ffe0ff */
[----:B------:R-:W-:Y:S02]  /*1710*/  @P2 IADD3 R2, PT, PT, R3, RZ, RZ ;  /* 0x000000ff03022210 */ /* 0x000fe40007ffe0ff */
[----:B----4-:R-:W-:-:S03]  /*1720*/  ISETP.NE.AND P2, PT, R15, R0, PT ;  /* 0x000000000f00720c */ /* 0x010fc60003f45270 */
[C---:B------:R-:W-:Y:S02]  /*1730*/  VIADD R3, R2.reuse, 0x1 ;  /* 0x0000000102037836 */ /* 0x040fe40000000000 */
[----:B------:R-:W-:Y:S02]  /*1740*/  @P1 IADD3 R3, PT, PT, R2, RZ, RZ ;  /* 0x000000ff02031210 */ /* 0x000fe40007ffe0ff */
[----:B------:R-:W-:Y:S02]  /*1750*/  ISETP.NE.AND P1, PT, R26, R0, PT ;  /* 0x000000001a00720c */ /* 0x000fe40003f25270 */
[----:B------:R-:W-:-:S04]  /*1760*/  IADD3 R2, PT, PT, R3, 0x1, RZ ;  /* 0x0000000103027810 */ /* 0x000fc80007ffe0ff */
[----:B------:R-:W-:Y:S01]  /*1770*/  @P2 IMAD.MOV R2, RZ, RZ, R3 ;  /* 0x000000ffff022224 */ /* 0x000fe200078e0203 */
[----:B-----5:R-:W-:-:S04]  /*1780*/  ISETP.NE.AND P2, PT, R21, R0, PT ;  /* 0x000000001500720c */ /* 0x020fc80003f45270 */
[C---:B------:R-:W-:Y:S02]  /*1790*/  IADD3 R3, PT, PT, R2.reuse, 0x1, RZ ;  /* 0x0000000102037810 */ /* 0x040fe40007ffe0ff */
[----:B------:R-:W-:-:S05]  /*17a0*/  @P1 IADD3 R3, PT, PT, R2, RZ, RZ ;  /* 0x000000ff02031210 */ /* 0x000fca0007ffe0ff */
[C---:B------:R-:W-:Y:S02]  /*17b0*/  VIADD R8, R3.reuse, 0x1 ;  /* 0x0000000103087836 */ /* 0x040fe40000000000 */
[----:B------:R-:W-:Y:S02]  /*17c0*/  @P2 IADD3 R8, PT, PT, R3, RZ, RZ ;  /* 0x000000ff03082210 */ /* 0x000fe40007ffe0ff */
[----:B------:R-:W-:Y:S02]  /*17d0*/  ISETP.GE.AND P2, PT, R17, R18, PT ;  /* 0x000000121100720c */ /* 0x000fe40003f46270 */
[----:B------:R-:W-:Y:S01]  /*17e0*/  ISETP.NE.AND P1, PT, R9, R0, PT ;  /* 0x000000000900720c */ /* 0x000fe20003f25270 */
[----:B------:R-:W-:-:S12]  /*17f0*/  VIADD R2, R8, 0x1 ;  /* 0x0000000108027836 */ /* 0x000fd80000000000 */
[----:B------:R-:W-:Y:S01]  /*1800*/  @P1 IADD3 R2, PT, PT, R8, RZ, RZ ;  /* 0x000000ff08021210 */ /* 0x000fe20007ffe0ff */
[----:B------:R-:W-:Y:S06]  /*1810*/  @!P2 BRA `(.L_x_18) ;  /* 0xfffffff800d8a947 */ /* 0x000fec000383ffff */
.L_x_17:
[----:B------:R-:W-:-:S04]  /*1820*/  IADD3 R3, PT, PT, R16, -R17, RZ ;  /* 0x8000001110037210 */ /* 0x000fc80007ffe0ff */
[----:B------:R-:W-:-:S13]  /*1830*/  ISETP.GT.AND P1, PT, R3, 0x4, PT ;  /* 0x000000040300780c */ /* 0x000fda0003f24270 */
[----:B------:R-:W-:Y:S05]  /*1840*/  @!P1 BRA `(.L_x_19) ;  /* 0x0000000000989947 */ /* 0x000fea0003800000 */
[----:B------:R-:W1:Y:S02]  /*1850*/  LDC.64 R6, c[0x0][0x390] ;  /* 0x0000e400ff067b82 */ /* 0x000e640000000a00 */
[----:B-1----:R-:W-:-:S05]  /*1860*/  IMAD.WIDE.U32 R8, R17, 0x4, R6 ;  /* 0x0000000411087825 */ /* 0x002fca00078e0006 */
[----:B------:R-:W2:Y:S04]  /*1870*/  LDG.E R3, desc[UR6][R8.64] ;  /* 0x0000000608037981 */ /* 0x000ea8000c1e1900 */
[----:B------:R-:W3:Y:S04]  /*1880*/  LDG.E R15, desc[UR6][R8.64+0x4] ;  /* 0x00000406080f7981 */ /* 0x000ee8000c1e1900 */
[----:B------:R-:W4:Y:S01]  /*1890*/  LDG.E R19, desc[UR6][R8.64+0x8] ;  /* 0x0000080608137981 */ /* 0x000f22000c1e1900 */
[----:B------:R-:W-:-:S03]  /*18a0*/  VIADD R23, R17, 0x4 ;  /* 0x0000000411177836 */ /* 0x000fc60000000000 */
[----:B------:R-:W5:Y:S01]  /*18b0*/  LDG.E R21, desc[UR6][R8.64+0xc] ;  /* 0x00000c0608157981 */ /* 0x000f62000c1e1900 */
[----:B------:R-:W-:-:S05]  /*18c0*/  IMAD.WIDE.U32 R6, R23, 0x4, R6 ;  /* 0x0000000417067825 */ /* 0x000fca00078e0006 */
[----:B------:R-:W5:Y:S04]  /*18d0*/  LDG.E R23, desc[UR6][R6.64] ;  /* 0x0000000606177981 */ /* 0x000f68000c1e1900 */
[----:B------:R-:W5:Y:S04]  /*18e0*/  LDG.E R25, desc[UR6][R6.64+0x4] ;  /* 0x0000040606197981 */ /* 0x000f68000c1e1900 */
[----:B------:R-:W5:Y:S04]  /*18f0*/  LDG.E R27, desc[UR6][R6.64+0x8] ;  /* 0x00000806061b7981 */ /* 0x000f68000c1e1900 */
[----:B------:R-:W5:Y:S01]  /*1900*/  LDG.E R29, desc[UR6][R6.64+0xc] ;  /* 0x00000c06061d7981 */ /* 0x000f62000c1e1900 */
[----:B------:R-:W-:-:S02]  /*1910*/  IADD3 R17, PT, PT, R17, 0x8, RZ ;  /* 0x0000000811117810 */ /* 0x000fc40007ffe0ff */
[-C--:B--2---:R-:W-:Y:S02]  /*1920*/  ISETP.NE.AND P0, PT, R3, R0.reuse, PT ;  /* 0x000000000300720c */ /* 0x084fe40003f05270 */
[----:B------:R-:W-:Y:S02]  /*1930*/  IADD3 R3, PT, PT, R2, 0x1, RZ ;  /* 0x0000000102037810 */ /* 0x000fe40007ffe0ff */
[----:B---3--:R-:W-:-:S09]  /*1940*/  ISETP.NE.AND P1, PT, R15, R0, PT ;  /* 0x000000000f00720c */ /* 0x008fd20003f25270 */
[----:B------:R-:W-:Y:S02]  /*1950*/  @P0 IADD3 R3, PT, PT, R2, RZ, RZ ;  /* 0x000000ff02030210 */ /* 0x000fe40007ffe0ff */
[----:B----4-:R-:W-:-:S03]  /*1960*/  ISETP.NE.AND P0, PT, R19, R0, PT ;  /* 0x000000001300720c */ /* 0x010fc60003f05270 */
[C---:B------:R-:W-:Y:S01]  /*1970*/  VIADD R2, R3.reuse, 0x1 ;  /* 0x0000000103027836 */ /* 0x040fe20000000000 */
[----:B------:R-:W-:Y:S02]  /*1980*/  @P1 IADD3 R2, PT, PT, R3, RZ, RZ ;  /* 0x000000ff03021210 */ /* 0x000fe40007ffe0ff */
[----:B-----5:R-:W-:Y:S02]  /*1990*/  ISETP.NE.AND P1, PT, R21, R0, PT ;  /* 0x000000001500720c */ /* 0x020fe40003f25270 */
[----:B------:R-:W-:-:S05]  /*19a0*/  IADD3 R3, PT, PT, R2, 0x1, RZ ;  /* 0x0000000102037810 */ /* 0x000fca0007ffe0ff */
        /* <DEDUP_REMOVED lines=8> */
[----:B------:R-:W-:-:S04]  /*1a30*/  IADD3 R2, PT, PT, R3, 0x1, RZ ;  /* 0x0000000103027810 */ /* 0x000fc80007ffe0ff */
[----:B------:R-:W-:Y:S01]  /*1a40*/  @P1 IMAD.MOV R2, RZ, RZ, R3 ;  /* 0x000000ffff021224 */ /* 0x000fe200078e0203 */
[----:B------:R-:W-:-:S04]  /*1a50*/  ISETP.NE.AND P1, PT, R29, R0, PT ;  /* 0x000000001d00720c */ /* 0x000fc80003f25270 */
[C---:B------:R-:W-:Y:S02]  /*1a60*/  IADD3 R3, PT, PT, R2.reuse, 0x1, RZ ;  /* 0x0000000102037810 */ /* 0x040fe40007ffe0ff */
[----:B------:R-:W-:Y:S02]  /*1a70*/  @P0 IADD3 R3, PT, PT, R2, RZ, RZ ;  /* 0x000000ff02030210 */ /* 0x000fe40007ffe0ff */
[----:B------:R-:W-:-:S03]  /*1a80*/  PLOP3.LUT P0, PT, PT, PT, PT, 0x8, 0x80 ;  /* 0x000000000080781c */ /* 0x000fc60003f0e170 */
[C---:B------:R-:W-:Y:S02]  /*1a90*/  VIADD R2, R3.reuse, 0x1 ;  /* 0x0000000103027836 */ /* 0x040fe40000000000 */
[----:B------:R-:W-:-:S08]  /*1aa0*/  @P1 IADD3 R2, PT, PT, R3, RZ, RZ ;  /* 0x000000ff03021210 */ /* 0x000fd00007ffe0ff */
.L_x_19:
[----:B------:R-:W-:-:S13]  /*1ab0*/  ISETP.NE.OR P0, PT, R17, R16, P0 ;  /* 0x000000101100720c */ /* 0x000fda0000705670 */
[----:B------:R-:W-:Y:S05]  /*1ac0*/  @!P0 BRA `(.L_x_15) ;  /* 0x0000000000508947 */ /* 0x000fea0003800000 */
.L_x_16:
[----:B0-----:R-:W-:-:S05]  /*1ad0*/  IMAD.WIDE.U32 R6, R17, 0x4, R4 ;  /* 0x0000000411067825 */ /* 0x001fca00078e0004 */
[----:B------:R-:W2:Y:S04]  /*1ae0*/  LDG.E R3, desc[UR6][R6.64] ;  /* 0x0000000606037981 */ /* 0x000ea8000c1e1900 */
[----:B------:R-:W3:Y:S04]  /*1af0*/  LDG.E R9, desc[UR6][R6.64+0x4] ;  /* 0x0000040606097981 */ /* 0x000ee8000c1e1900 */
[----:B------:R-:W4:Y:S04]  /*1b00*/  LDG.E R15, desc[UR6][R6.64+0x8] ;  /* 0x00000806060f7981 */ /* 0x000f28000c1e1900 */
[----:B------:R-:W5:Y:S01]  /*1b10*/  LDG.E R19, desc[UR6][R6.64+0xc] ;  /* 0x00000c0606137981 */ /* 0x000f62000c1e1900 */
[----:B------:R-:W-:-:S02]  /*1b20*/  IADD3 R17, PT, PT, R17, 0x4, RZ ;  /* 0x0000000411117810 */ /* 0x000fc40007ffe0ff */
[-C--:B--2---:R-:W-:Y:S01]  /*1b30*/  ISETP.NE.AND P0, PT, R3, R0.reuse, PT ;  /* 0x000000000300720c */ /* 0x084fe20003f05270 */
[----:B------:R-:W-:Y:S01]  /*1b40*/  VIADD R3, R2, 0x1 ;  /* 0x0000000102037836 */ /* 0x000fe20000000000 */
[----:B---3--:R-:W-:-:S11]  /*1b50*/  ISETP.NE.AND P1, PT, R9, R0, PT ;  /* 0x000000000900720c */ /* 0x008fd60003f25270 */
[----:B------:R-:W-:Y:S02]  /*1b60*/  @P0 IADD3 R3, PT, PT, R2, RZ, RZ ;  /* 0x000000ff02030210 */ /* 0x000fe40007ffe0ff */
[-C--:B----4-:R-:W-:Y:S02]  /*1b70*/  ISETP.NE.AND P0, PT, R15, R0.reuse, PT ;  /* 0x000000000f00720c */ /* 0x090fe40003f05270 */
[----:B------:R-:W-:Y:S01]  /*1b80*/  IADD3 R2, PT, PT, R3, 0x1, RZ ;  /* 0x0000000103027810 */ /* 0x000fe20007ffe0ff */
[----:B------:R-:W-:Y:S01]  /*1b90*/  @P1 IMAD.MOV R2, RZ, RZ, R3 ;  /* 0x000000ffff021224 */ /* 0x000fe200078e0203 */
[----:B-----5:R-:W-:-:S04]  /*1ba0*/  ISETP.NE.AND P1, PT, R19, R0, PT ;  /* 0x000000001300720c */ /* 0x020fc80003f25270 */
[----:B------:R-:W-:-:S05]  /*1bb0*/  IADD3 R3, PT, PT, R2, 0x1, RZ ;  /* 0x0000000102037810 */ /* 0x000fca0007ffe0ff */
[----:B------:R-:W-:Y:S01]  /*1bc0*/  @P0 IMAD.MOV R3, RZ, RZ, R2 ;  /* 0x000000ffff030224 */ /* 0x000fe200078e0202 */
[----:B------:R-:W-:-:S04]  /*1bd0*/  ISETP.NE.AND P0, PT, R17, R16, PT ;  /* 0x000000101100720c */ /* 0x000fc80003f05270 */
[C---:B------:R-:W-:Y:S02]  /*1be0*/  IADD3 R2, PT, PT, R3.reuse, 0x1, RZ ;  /* 0x0000000103027810 */ /* 0x040fe40007ffe0ff */
[----:B------:R-:W-:-:S07]  /*1bf0*/  @P1 IADD3 R2, PT, PT, R3, RZ, RZ ;  /* 0x000000ff03021210 */ /* 0x000fce0007ffe0ff */
[----:B------:R-:W-:Y:S05]  /*1c00*/  @P0 BRA `(.L_x_16) ;  /* 0xfffffffc00b00947 */ /* 0x000fea000383ffff */
.L_x_15:
[----:B------:R-:W-:-:S09]  /*1c10*/  UISETP.NE.AND UP0, UPT, UR5, URZ, UPT ;  /* 0x000000ff0500728c */ /* 0x000fd2000bf05270 */
[----:B------:R-:W-:Y:S05]  /*1c20*/  BRA.U !UP0, `(.L_x_5) ;  /* 0x0000000108307547 */ /* 0x000fea000b800000 */
[----:B------:R-:W1:Y:S01]  /*1c30*/  LDC.64 R6, c[0x0][0x390] ;  /* 0x0000e400ff067b82 */ /* 0x000e620000000a00 */
[----:B------:R-:W-:-:S05]  /*1c40*/  UMOV UR4, URZ ;  /* 0x000000ff00047c82 */ /* 0x000fca0008000000 */
.L_x_20:
[----:B01----:R-:W-:-:S06]  /*1c50*/  IMAD.WIDE.U32 R4, R16, 0x4, R6 ;  /* 0x0000000410047825 */ /* 0x003fcc00078e0006 */
[----:B------:R-:W2:Y:S01]  /*1c60*/  LDG.E R5, desc[UR6][R4.64] ;  /* 0x0000000604057981 */ /* 0x000ea2000c1e1900 */
[----:B------:R-:W-:Y:S01]  /*1c70*/  UIADD3 UR4, UPT, UPT, UR4, 0x1, URZ ;  /* 0x0000000104047890 */ /* 0x000fe2000fffe0ff */
[----:B------:R-:W-:Y:S01]  /*1c80*/  VIADD R3, R2, 0x1 ;  /* 0x0000000102037836 */ /* 0x000fe20000000000 */
[----:B------:R-:W-:Y:S02]  /*1c90*/  IADD3 R16, PT, PT, R16, 0x1, RZ ;  /* 0x0000000110107810 */ /* 0x000fe40007ffe0ff */
[----:B------:R-:W-:Y:S01]  /*1ca0*/  UISETP.NE.AND UP0, UPT, UR4, UR5, UPT ;  /* 0x000000050400728c */ /* 0x000fe2000bf05270 */
[----:B--2---:R-:W-:-:S13]  /*1cb0*/  ISETP.NE.AND P0, PT, R5, R0, PT ;  /* 0x000000000500720c */ /* 0x004fda0003f05270 */
[----:B------:R-:W-:-:S05]  /*1cc0*/  @P0 IADD3 R3, PT, PT, R2, RZ, RZ ;  /* 0x000000ff02030210 */ /* 0x000fca0007ffe0ff */
[----:B------:R-:W-:Y:S01]  /*1cd0*/  IMAD.MOV.U32 R2, RZ, RZ, R3 ;  /* 0x000000ffff027224 */ /* 0x000fe200078e0003 */
[----:B------:R-:W-:Y:S06]  /*1ce0*/  BRA.U UP0, `(.L_x_20) ;  /* 0xfffffffd00d87547 */ /* 0x000fec000b83ffff */
.L_x_5:
[----:B------:R-:W5:Y:S02]  /*1cf0*/  LDCU UR5, c[0x0][0x3a0] ;  /* 0x00007400ff0577ac */ /* 0x000f640008000800 */
[----:B-----5:R-:W-:-:S04]  /*1d00*/  VIMNMX R0, PT, PT, R2, UR5, PT ;  /* 0x0000000502007c48 */ /* 0x020fc8000bfe0100 */
[----:B------:R-:W-:-:S13]  /*1d10*/  ISETP.GE.AND P0, PT, R0, 0x1, PT ;  /* 0x000000010000780c */ /* 0x000fda0003f06270 */
[----:B------:R-:W-:Y:S05]  /*1d20*/  @!P0 EXIT ;  /* 0x000000000000894d */ /* 0x000fea0003800000 */
[----:B------:R-:W-:Y:S01]  /*1d30*/  UISETP.GE.U32.AND UP0, UPT, UR5, 0x10, UPT ;  /* 0x000000100500788c */ /* 0x000fe2000bf06070 */
[----:B------:R-:W-:Y:S01]  /*1d40*/  HFMA2 R7, -RZ, RZ, 0, 0 ;  /* 0x00000000ff077431 */ /* 0x000fe200000001ff */
[----:B------:R-:W-:Y:S01]  /*1d50*/  I2FP.F32.U32 R3, R2 ;  /* 0x0000000200037245 */ /* 0x000fe20000201000 */
[----:B------:R-:W-:-:S06]  /*1d60*/  ULOP3.LUT UR8, UR5, 0xf, URZ, 0xc0, !UPT ;  /* 0x0000000f05087892 */ /* 0x000fcc000f8ec0ff */
[----:B------:R-:W-:Y:S06]  /*1d70*/  BRA.U !UP0, `(.L_x_21) ;  /* 0x0000001108147547 */ /* 0x000fec000b800000 */
[----:B------:R-:W5:Y:S01]  /*1d80*/  LDCU.64 UR10, c[0x0][0x388] ;  /* 0x00007100ff0a77ac */ /* 0x000f620008000a00 */
[----:B------:R-:W-:-:S04]  /*1d90*/  ULOP3.LUT UR9, UR5, 0x7ffffff0, URZ, 0xc0, !UPT ;  /* 0x7ffffff005097892 */ /* 0x000fc8000f8ec0ff */
[----:B------:R-:W-:Y:S02]  /*1da0*/  UIADD3 UR4, UPT, UPT, -UR9, URZ, URZ ;  /* 0x000000ff09047290 */ /* 0x000fe4000fffe1ff */
[----:B------:R-:W-:Y:S02]  /*1db0*/  MOV R7, UR9 ;  /* 0x0000000900077c02 */ /* 0x000fe40008000f00 */
[----:B-----5:R-:W-:-:S04]  /*1dc0*/  IADD3 R0, P0, PT, R12, UR10, RZ ;  /* 0x0000000a0c007c10 */ /* 0x020fc8000ff1e0ff */
[----:B------:R-:W-:-:S04]  /*1dd0*/  IADD3 R0, P1, PT, R0, 0x20, RZ ;  /* 0x0000002000007810 */ /* 0x000fc80007f3e0ff */
[----:B------:R-:W-:-:S09]  /*1de0*/  IADD3.X R9, PT, PT, RZ, UR11, R13, P1, P0 ;  /* 0x0000000bff097c10 */ /* 0x000fd20008fe040d */
.L_x_54:
[----:B0-----:R-:W-:Y:S01]  /*1df0*/  IMAD.MOV.U32 R4, RZ, RZ, R0 ;  /* 0x000000ffff047224 */ /* 0x001fe200078e0000 */
[----:B------:R-:W-:-:S05]  /*1e00*/  MOV R5, R9 ;  /* 0x0000000900057202 */ /* 0x000fca0000000f00 */
[----:B------:R-:W5:Y:S01]  /*1e10*/  LDG.E R0, desc[UR6][R4.64+-0x20] ;  /* 0xffffe00604007981 */ /* 0x000f62000c1e1900 */
[----:B------:R-:W0:Y:S01]  /*1e20*/  MUFU.RCP R2, R3 ;  /* 0x0000000300027308 */ /* 0x000e220000001000 */
[----:B------:R-:W-:Y:S01]  /*1e30*/  UIADD3 UR4, UPT, UPT, UR4, 0x10, URZ ;  /* 0x0000001004047890 */ /* 0x000fe2000fffe0ff */
[----:B------:R-:W-:Y:S03]  /*1e40*/  BSSY.RECONVERGENT B2, `(.L_x_22) ;  /* 0x000000c000027945 */ /* 0x000fe60003800200 */
[----:B------:R-:W-:Y:S01]  /*1e50*/  UISETP.NE.AND UP0, UPT, UR4, URZ, UPT ;  /* 0x000000ff0400728c */ /* 0x000fe2000bf05270 */
[----:B0-----:R-:W-:-:S04]  /*1e60*/  FFMA R9, -R3, R2, 1 ;  /* 0x3f80000003097423 */ /* 0x001fc80000000102 */
[----:B------:R-:W-:Y:S01]  /*1e70*/  FFMA R9, R2, R9, R2 ;  /* 0x0000000902097223 */ /* 0x000fe20000000002 */
[----:B-----5:R-:W0:Y:S03]  /*1e80*/  FCHK P0, R0, R3 ;  /* 0x0000000300007302 */ /* 0x020e260000000000 */
[----:B------:R-:W-:-:S04]  /*1e90*/  FFMA R2, R0, R9, RZ ;  /* 0x0000000900027223 */ /* 0x000fc800000000ff */
[----:B------:R-:W-:-:S04]  /*1ea0*/  FFMA R6, -R3, R2, R0 ;  /* 0x0000000203067223 */ /* 0x000fc80000000100 */
[----:B------:R-:W-:Y:S01]  /*1eb0*/  FFMA R9, R9, R6, R2 ;  /* 0x0000000609097223 */ /* 0x000fe20000000002 */
[----:B0-----:R-:W-:Y:S06]  /*1ec0*/  @!P0 BRA `(.L_x_23) ;  /* 0x00000000000c8947 */ /* 0x001fec0003800000 */
[----:B------:R-:W-:-:S07]  /*1ed0*/  MOV R2, 0x1ef0 ;  /* 0x00001ef000027802 */ /* 0x000fce0000000f00 */
[----:B-1234-:R-:W-:Y:S05]  /*1ee0*/  CALL.REL.NOINC `($__internal_0_$__cuda_sm3x_div_rn_noftz_f32_slowpath) ;  /* 0x0000001c00647944 */ /* 0x01efea0003c00000 */
[----:B------:R-:W-:-:S07]  /*1ef0*/  MOV R9, R15 ;  /* 0x0000000f00097202 */ /* 0x000fce0000000f00 */
.L_x_23:
[----:B------:R-:W-:Y:S05]  /*1f00*/  BSYNC.RECONVERGENT B2 ;  /* 0x0000000000027941 */ /* 0x000fea0003800200 */
.L_x_22:
[----:B------:R-:W5:Y:S01]  /*1f10*/  LDG.E R6, desc[UR6][R4.64+-0x1c] ;  /* 0xffffe40604067981 */ /* 0x000f62000c1e1900 */
[----:B------:R-:W1:Y:S01]  /*1f20*/  MUFU.RCP R0, R3 ;  /* 0x0000000300007308 */ /* 0x000e620000001000 */
[----:B------:R-:W-:Y:S02]  /*1f30*/  BSSY.RECONVERGENT B2, `(.L_x_24) ;  /* 0x000000c000027945 */ /* 0x000fe40003800200 */
[----:B------:R0:W-:Y:S01]  /*1f40*/  STG.E desc[UR6][R4.64+-0x20], R9 ;  /* 0xffffe00904007986 */ /* 0x0001e2000c101906 */
[----:B-1----:R-:W-:-:S04]  /*1f50*/  FFMA R15, -R3, R0, 1 ;  /* 0x3f800000030f7423 */ /* 0x002fc80000000100 */
[----:B------:R-:W-:Y:S01]  /*1f60*/  FFMA R0, R0, R15, R0 ;  /* 0x0000000f00007223 */ /* 0x000fe20000000000 */
[----:B-----5:R-:W1:Y:S03]  /*1f70*/  FCHK P0, R6, R3 ;  /* 0x0000000306007302 */ /* 0x020e660000000000 */
[----:B------:R-:W-:-:S04]  /*1f80*/  FFMA R2, R0, R6, RZ ;  /* 0x0000000600027223 */ /* 0x000fc800000000ff */
[----:B------:R-:W-:-:S04]  /*1f90*/  FFMA R15, -R3, R2, R6 ;  /* 0x00000002030f7223 */ /* 0x000fc80000000106 */
[----:B------:R-:W-:Y:S01]  /*1fa0*/  FFMA R15, R0, R15, R2 ;  /* 0x0000000f000f7223 */ /* 0x000fe20000000002 */
[----:B01----:R-:W-:Y:S06]  /*1fb0*/  @!P0 BRA `(.L_x_25) ;  /* 0x00000000000c8947 */ /* 0x003fec0003800000 */
[----:B------:R-:W-:Y:S01]  /*1fc0*/  IMAD.MOV.U32 R0, RZ, RZ, R6 ;  /* 0x000000ffff007224 */ /* 0x000fe200078e0006 */
[----:B------:R-:W-:-:S07]  /*1fd0*/  MOV R2, 0x1ff0 ;  /* 0x00001ff000027802 */ /* 0x000fce0000000f00 */
[----:B--234-:R-:W-:Y:S05]  /*1fe0*/  CALL.REL.NOINC `($__internal_0_$__cuda_sm3x_div_rn_noftz_f32_slowpath) ;  /* 0x0000001c00247944 */ /* 0x01cfea0003c00000 */
.L_x_25:
[----:B------:R-:W-:Y:S05]  /*1ff0*/  BSYNC.RECONVERGENT B2 ;  /* 0x0000000000027941 */ /* 0x000fea0003800200 */
.L_x_24:
[----:B------:R-:W5:Y:S01]  /*2000*/  LDG.E R6, desc[UR6][R4.64+-0x18] ;  /* 0xffffe80604067981 */ /* 0x000f62000c1e1900 */
[----:B------:R-:W0:Y:S01]  /*2010*/  MUFU.RCP R0, R3 ;  /* 0x0000000300007308 */ /* 0x000e220000001000 */
[----:B------:R-:W-:Y:S02]  /*2020*/  BSSY.RECONVERGENT B2, `(.L_x_26) ;  /* 0x000000d000027945 */ /* 0x000fe40003800200 */
[----:B------:R1:W-:Y:S01]  /*2030*/  STG.E desc[UR6][R4.64+-0x1c], R15 ;  /* 0xffffe40f04007986 */ /* 0x0003e2000c101906 */
[----:B0-----:R-:W-:-:S04]  /*2040*/  FFMA R9, -R3, R0, 1 ;  /* 0x3f80000003097423 */ /* 0x001fc80000000100 */
[----:B------:R-:W-:Y:S01]  /*2050*/  FFMA R0, R0, R9, R0 ;  /* 0x0000000900007223 */ /* 0x000fe20000000000 */
[----:B-----5:R-:W0:Y:S03]  /*2060*/  FCHK P0, R6, R3 ;  /* 0x0000000306007302 */ /* 0x020e260000000000 */
[----:B------:R-:W-:-:S04]  /*2070*/  FFMA R2, R0, R6, RZ ;  /* 0x0000000600027223 */ /* 0x000fc800000000ff */
[----:B------:R-:W-:-:S04]  /*2080*/  FFMA R9, -R3, R2, R6 ;  /* 0x0000000203097223 */ /* 0x000fc80000000106 */
[----:B------:R-:W-:Y:S01]  /*2090*/  FFMA R9, R0, R9, R2 ;  /* 0x0000000900097223 */ /* 0x000fe20000000002 */
[----:B01----:R-:W-:Y:S06]  /*20a0*/  @!P0 BRA `(.L_x_27) ;  /* 0x0000000000108947 */ /* 0x003fec0003800000 */
[----:B------:R-:W-:Y:S02]  /*20b0*/  MOV R0, R6 ;  /* 0x0000000600007202 */ /* 0x000fe40000000f00 */
[----:B------:R-:W-:-:S07]  /*20c0*/  MOV R2, 0x20e0 ;  /* 0x000020e000027802 */ /* 0x000fce0000000f00 */
[----:B--234-:R-:W-:Y:S05]  /*20d0*/  CALL.REL.NOINC `($__internal_0_$__cuda_sm3x_div_rn_noftz_f32_slowpath) ;  /* 0x0000001800e87944 */ /* 0x01cfea0003c00000 */
[----:B------:R-:W-:-:S07]  /*20e0*/  MOV R9, R15 ;  /* 0x0000000f00097202 */ /* 0x000fce0000000f00 */
.L_x_27:
[----:B------:R-:W-:Y:S05]  /*20f0*/  BSYNC.RECONVERGENT B2 ;  /* 0x0000000000027941 */ /* 0x000fea0003800200 */
.L_x_26:
        /* <DEDUP_REMOVED lines=11> */
[----:B------:R-:W-:Y:S01]  /*21b0*/  IMAD.MOV.U32 R0, RZ, RZ, R6 ;  /* 0x000000ffff007224 */ /* 0x000fe200078e0006 */
[----:B------:R-:W-:-:S07]  /*21c0*/  MOV R2, 0x21e0 ;  /* 0x000021e000027802 */ /* 0x000fce0000000f00 */
[----:B--234-:R-:W-:Y:S05]  /*21d0*/  CALL.REL.NOINC `($__internal_0_$__cuda_sm3x_div_rn_noftz_f32_slowpath) ;  /* 0x0000001800a87944 */ /* 0x01cfea0003c00000 */
.L_x_29:
[----:B------:R-:W-:Y:S05]  /*21e0*/  BSYNC.RECONVERGENT B2 ;  /* 0x0000000000027941 */ /* 0x000fea0003800200 */
.L_x_28:
        /* <DEDUP_REMOVED lines=15> */
.L_x_31:
[----:B------:R-:W-:Y:S05]  /*22e0*/  BSYNC.RECONVERGENT B2 ;  /* 0x0000000000027941 */ /* 0x000fea0003800200 */
.L_x_30:
        /* <DEDUP_REMOVED lines=14> */
.L_x_33:
[----:B------:R-:W-:Y:S05]  /*23d0*/  BSYNC.RECONVERGENT B2 ;  /* 0x0000000000027941 */ /* 0x000fea0003800200 */
.L_x_32:
        /* <DEDUP_REMOVED lines=15> */
.L_x_35:
[----:B------:R-:W-:Y:S05]  /*24d0*/  BSYNC.RECONVERGENT B2 ;  /* 0x0000000000027941 */ /* 0x000fea0003800200 */
.L_x_34:
        /* <DEDUP_REMOVED lines=14> */
.L_x_37:
[----:B------:R-:W-:Y:S05]  /*25c0*/  BSYNC.RECONVERGENT B2 ;  /* 0x0000000000027941 */ /* 0x000fea0003800200 */
.L_x_36:
        /* <DEDUP_REMOVED lines=15> */
.L_x_39:
[----:B------:R-:W-:Y:S05]  /*26c0*/  BSYNC.RECONVERGENT B2 ;  /* 0x0000000000027941 */ /* 0x000fea0003800200 */
.L_x_38:
        /* <DEDUP_REMOVED lines=14> */
.L_x_41:
[----:B------:R-:W-:Y:S05]  /*27b0*/  BSYNC.RECONVERGENT B2 ;  /* 0x0000000000027941 */ /* 0x000fea0003800200 */
.L_x_40:
        /* <DEDUP_REMOVED lines=15> */
.L_x_43:
[----:B------:R-:W-:Y:S05]  /*28b0*/  BSYNC.RECONVERGENT B2 ;  /* 0x0000000000027941 */ /* 0x000fea0003800200 */
.L_x_42:
        /* <DEDUP_REMOVED lines=14> */
.L_x_45:
[----:B------:R-:W-:Y:S05]  /*29a0*/  BSYNC.RECONVERGENT B2 ;  /* 0x0000000000027941 */ /* 0x000fea0003800200 */
.L_x_44:
        /* <DEDUP_REMOVED lines=15> */
.L_x_47:
[----:B------:R-:W-:Y:S05]  /*2aa0*/  BSYNC.RECONVERGENT B2 ;  /* 0x0000000000027941 */ /* 0x000fea0003800200 */
.L_x_46:
        /* <DEDUP_REMOVED lines=14> */
.L_x_49:
[----:B------:R-:W-:Y:S05]  /*2b90*/  BSYNC.RECONVERGENT B2 ;  /* 0x0000000000027941 */ /* 0x000fea0003800200 */
.L_x_48:
        /* <DEDUP_REMOVED lines=15> */
.L_x_51:
[----:B------:R-:W-:Y:S05]  /*2c90*/  BSYNC.RECONVERGENT B2 ;  /* 0x0000000000027941 */ /* 0x000fea0003800200 */
.L_x_50:
        /* <DEDUP_REMOVED lines=14> */
.L_x_53:
[----:B------:R-:W-:Y:S05]  /*2d80*/  BSYNC.RECONVERGENT B2 ;  /* 0x0000000000027941 */ /* 0x000fea0003800200 */
.L_x_52:
[----:B------:R0:W-:Y:S01]  /*2d90*/  STG.E desc[UR6][R4.64+0x1c], R15 ;  /* 0x00001c0f04007986 */ /* 0x0001e2000c101906 */
[----:B------:R-:W-:-:S04]  /*2da0*/  IADD3 R0, P0, PT, R4, 0x40, RZ ;  /* 0x0000004004007810 */ /* 0x000fc80007f1e0ff */
[----:B------:R-:W-:Y:S01]  /*2db0*/  IADD3.X R9, PT, PT, RZ, R5, RZ, P0, !PT ;  /* 0x00000005ff097210 */ /* 0x000fe200007fe4ff */
[----:B------:R-:W-:Y:S08]  /*2dc0*/  BRA.U UP0, `(.L_x_54) ;  /* 0xfffffff100087547 */ /* 0x000ff0000b83ffff */
.L_x_21:
[----:B------:R-:W-:-:S13]  /*2dd0*/  ISETP.NE.AND P0, PT, RZ, UR8, PT ;  /* 0x00000008ff007c0c */ /* 0x000fda000bf05270 */
[----:B------:R-:W-:Y:S05]  /*2de0*/  @!P0 EXIT ;  /* 0x000000000000894d */ /* 0x000fea0003800000 */
[----:B------:R-:W5:Y:S01]  /*2df0*/  LDCU UR4, c[0x0][0x3a0] ;  /* 0x00007400ff0477ac */ /* 0x000f620008000800 */
[----:B------:R-:W-:Y:S02]  /*2e00*/  UISETP.GE.U32.AND UP0, UPT, UR8, 0x8, UPT ;  /* 0x000000080800788c */ /* 0x000fe4000bf06070 */
[----:B-----5:R-:W-:-:S07]  /*2e10*/  ULOP3.LUT UR4, UR4, 0x7, URZ, 0xc0, !UPT ;  /* 0x0000000704047892 */ /* 0x020fce000f8ec0ff */
[----:B------:R-:W-:Y:S05]  /*2e20*/  BRA.U !UP0, `(.L_x_55) ;  /* 0x0000000508f87547 */ /* 0x000fea000b800000 */
[----:B0-----:R-:W-:-:S05]  /*2e30*/  IMAD.WIDE.U32 R4, R7, 0x4, R10 ;  /* 0x0000000407047825 */ /* 0x001fca00078e000a */
[----:B------:R-:W5:Y:S01]  /*2e40*/  LDG.E R6, desc[UR6][R4.64] ;  /* 0x0000000604067981 */ /* 0x000f62000c1e1900 */
[----:B------:R-:W0:Y:S01]  /*2e50*/  MUFU.RCP R0, R3 ;  /* 0x0000000300007308 */ /* 0x000e220000001000 */
[----:B------:R-:W-:Y:S01]  /*2e60*/  BSSY.RECONVERGENT B2, `(.L_x_56) ;  /* 0x000000c000027945 */ /* 0x000fe20003800200 */
[----:B0-----:R-:W-:-:S04]  /*2e70*/  FFMA R9, -R3, R0, 1 ;  /* 0x3f80000003097423 */ /* 0x001fc80000000100 */
[----:B------:R-:W-:Y:S02]  /*2e80*/  FFMA R0, R0, R9, R0 ;  /* 0x0000000900007223 */ /* 0x000fe40000000000 */
[----:B-----5:R-:W0:Y:S02]  /*2e90*/  FCHK P0, R6, R3 ;  /* 0x0000000306007302 */ /* 0x020e240000000000 */
[----:B------:R-:W-:-:S04]  /*2ea0*/  FFMA R2, R0, R6, RZ ;  /* 0x0000000600027223 */ /* 0x000fc800000000ff */
[----:B------:R-:W-:-:S04]  /*2eb0*/  FFMA R9, -R3, R2, R6 ;  /* 0x0000000203097223 */ /* 0x000fc80000000106 */
[----:B------:R-:W-:Y:S01]  /*2ec0*/  FFMA R9, R0, R9, R2 ;  /* 0x0000000900097223 */ /* 0x000fe20000000002 */
[----:B0-----:R-:W-:Y:S06]  /*2ed0*/  @!P0 BRA `(.L_x_57) ;  /* 0x0000000000108947 */ /* 0x001fec0003800000 */
[----:B------:R-:W-:Y:S02]  /*2ee0*/  MOV R0, R6 ;  /* 0x0000000600007202 */ /* 0x000fe40000000f00 */
[----:B------:R-:W-:-:S07]  /*2ef0*/  MOV R2, 0x2f10 ;  /* 0x00002f1000027802 */ /* 0x000fce0000000f00 */
[----:B-1234-:R-:W-:Y:S05]  /*2f00*/  CALL.REL.NOINC `($__internal_0_$__cuda_sm3x_div_rn_noftz_f32_slowpath) ;  /* 0x0000000c005c7944 */ /* 0x01efea0003c00000 */
[----:B------:R-:W-:-:S07]  /*2f10*/  IMAD.MOV.U32 R9, RZ, RZ, R15 ;  /* 0x000000ffff097224 */ /* 0x000fce00078e000f */
.L_x_57:
[----:B------:R-:W-:Y:S05]  /*2f20*/  BSYNC.RECONVERGENT B2 ;  /* 0x0000000000027941 */ /* 0x000fea0003800200 */
.L_x_56:
        /* <DEDUP_REMOVED lines=11> */
[----:B------:R-:W-:Y:S02]  /*2fe0*/  MOV R0, R6 ;  /* 0x0000000600007202 */ /* 0x000fe40000000f00 */
[----:B------:R-:W-:-:S07]  /*2ff0*/  MOV R2, 0x3010 ;  /* 0x0000301000027802 */ /* 0x000fce0000000f00 */
[----:B--234-:R-:W-:Y:S05]  /*3000*/  CALL.REL.NOINC `($__internal_0_$__cuda_sm3x_div_rn_noftz_f32_slowpath) ;  /* 0x0000000c001c7944 */ /* 0x01cfea0003c00000 */
.L_x_59:
[----:B------:R-:W-:Y:S05]  /*3010*/  BSYNC.RECONVERGENT B2 ;  /* 0x0000000000027941 */ /* 0x000fea0003800200 */
.L_x_58:
        /* <DEDUP_REMOVED lines=14> */
[----:B------:R-:W-:-:S07]  /*3100*/  IMAD.MOV.U32 R9, RZ, RZ, R15 ;  /* 0x000000ffff097224 */ /* 0x000fce00078e000f */
.L_x_61:
[----:B------:R-:W-:Y:S05]  /*3110*/  BSYNC.RECONVERGENT B2 ;  /* 0x0000000000027941 */ /* 0x000fea0003800200 */
.L_x_60:
        /* <DEDUP_REMOVED lines=14> */
.L_x_63:
[----:B------:R-:W-:Y:S05]  /*3200*/  BSYNC.RECONVERGENT B2 ;  /* 0x0000000000027941 */ /* 0x000fea0003800200 */
.L_x_62:
        /* <DEDUP_REMOVED lines=15> */
.L_x_65:
[----:B------:R-:W-:Y:S05]  /*3300*/  BSYNC.RECONVERGENT B2 ;  /* 0x0000000000027941 */ /* 0x000fea0003800200 */
.L_x_64:
        /* <DEDUP_REMOVED lines=14> */
.L_x_67:
[----:B------:R-:W-:Y:S05]  /*33f0*/  BSYNC.RECONVERGENT B2 ;  /* 0x0000000000027941 */ /* 0x000fea0003800200 */
.L_x_66:
        /* <DEDUP_REMOVED lines=15> */
.L_x_69:
[----:B------:R-:W-:Y:S05]  /*34f0*/  BSYNC.RECONVERGENT B2 ;  /* 0x0000000000027941 */ /* 0x000fea0003800200 */
.L_x_68:
        /* <DEDUP_REMOVED lines=14> */
.L_x_71:
[----:B------:R-:W-:Y:S05]  /*35e0*/  BSYNC.RECONVERGENT B2 ;  /* 0x0000000000027941 */ /* 0x000fea0003800200 */
.L_x_70:
[----:B------:R0:W-:Y:S01]  /*35f0*/  STG.E desc[UR6][R4.64+0x1c], R15 ;  /* 0x00001c0f04007986 */ /* 0x0001e2000c101906 */
[----:B------:R-:W-:-:S07]  /*3600*/  IADD3 R7, PT, PT, R7, 0x8, RZ ;  /* 0x0000000807077810 */ /* 0x000fce0007ffe0ff */
.L_x_55:
[----:B------:R-:W-:-:S13]  /*3610*/  ISETP.NE.AND P0, PT, RZ, UR4, PT ;  /* 0x00000004ff007c0c */ /* 0x000fda000bf05270 */
[----:B------:R-:W-:Y:S05]  /*3620*/  @!P0 EXIT ;  /* 0x000000000000894d */ /* 0x000fea0003800000 */
[----:B------:R-:W5:Y:S01]  /*3630*/  LDCU UR5, c[0x0][0x3a0] ;  /* 0x00007400ff0577ac */ /* 0x000f620008000800 */
[----:B------:R-:W-:Y:S02]  /*3640*/  UISETP.GE.U32.AND UP0, UPT, UR4, 0x4, UPT ;  /* 0x000000040400788c */ /* 0x000fe4000bf06070 */
[----:B-----5:R-:W-:-:S07]  /*3650*/  ULOP3.LUT UR5, UR5, 0x3, URZ, 0xc0, !UPT ;  /* 0x0000000305057892 */ /* 0x020fce000f8ec0ff */
[----:B------:R-:W-:Y:S05]  /*3660*/  BRA.U !UP0, `(.L_x_72) ;  /* 0x0000000508087547 */ /* 0x000fea000b800000 */
[----:B------:R-:W-:-:S05]  /*3670*/  IMAD.WIDE.U32 R10, R7, 0x4, R10 ;  /* 0x00000004070a7825 */ /* 0x000fca00078e000a */
[----:B0-----:R-:W5:Y:S01]  /*3680*/  LDG.E R4, desc[UR6][R10.64] ;  /* 0x000000060a047981 */ /* 0x001f62000c1e1900 */
        /* <DEDUP_REMOVED lines=9> */
[----:B------:R-:W-:Y:S01]  /*3720*/  IMAD.MOV.U32 R0, RZ, RZ, R4 ;  /* 0x000000ffff007224 */ /* 0x000fe200078e0004 */
[----:B------:R-:W-:-:S07]  /*3730*/  MOV R2, 0x3750 ;  /* 0x0000375000027802 */ /* 0x000fce0000000f00 */
[----:B-1234-:R-:W-:Y:S05]  /*3740*/  CALL.REL.NOINC `($__internal_0_$__cuda_sm3x_div_rn_noftz_f32_slowpath) ;  /* 0x00000004004c7944 */ /* 0x01efea0003c00000 */
[----:B------:R-:W-:-:S07]  /*3750*/  MOV R5, R15 ;  /* 0x0000000f00057202 */ /* 0x000fce0000000f00 */
.L_x_74:
[----:B------:R-:W-:Y:S05]  /*3760*/  BSYNC.RECONVERGENT B2 ;  /* 0x0000000000027941 */ /* 0x000fea0003800200 */
.L_x_73:
[----:B------:R-:W5:Y:S01]  /*3770*/  LDG.E R4, desc[UR6][R10.64+0x4] ;  /* 0x000004060a047981 */ /* 0x000f62000c1e1900 */
[----:B------:R-:W0:Y:S01]  /*3780*/  MUFU.RCP R0, R3 ;  /* 0x0000000300007308 */ /* 0x000e220000001000 */
[----:B------:R-:W-:Y:S02]  /*3790*/  BSSY.RECONVERGENT B2, `(.L_x_75) ;  /* 0x000000d000027945 */ /* 0x000fe40003800200 */
[----:B------:R0:W-:Y:S02]  /*37a0*/  STG.E desc[UR6][R10.64], R5 ;  /* 0x000000050a007986 */ /* 0x0001e4000c101906 */
[----:B0-----:R-:W-:-:S04]  /*37b0*/  FFMA R9, -R3, R0, 1 ;  /* 0x3f80000003097423 */ /* 0x001fc80000000100 */
[----:B------:R-:W-:Y:S01]  /*37c0*/  FFMA R0, R0, R9, R0 ;  /* 0x0000000900007223 */ /* 0x000fe20000000000 */
[----:B-----5:R-:W0:Y:S03]  /*37d0*/  FCHK P0, R4, R3 ;  /* 0x0000000304007302 */ /* 0x020e260000000000 */
        /* <DEDUP_REMOVED lines=8> */
.L_x_76:
[----:B------:R-:W-:Y:S05]  /*3860*/  BSYNC.RECONVERGENT B2 ;  /* 0x0000000000027941 */ /* 0x000fea0003800200 */
.L_x_75:
        /* <DEDUP_REMOVED lines=14> */
[----:B------:R-:W-:-:S07]  /*3950*/  MOV R5, R15 ;  /* 0x0000000f00057202 */ /* 0x000fce0000000f00 */
.L_x_78:
[----:B------:R-:W-:Y:S05]  /*3960*/  BSYNC.RECONVERGENT B2 ;  /* 0x0000000000027941 */ /* 0x000fea0003800200 */
.L_x_77:
        /* <DEDUP_REMOVED lines=15> */
.L_x_80:
[----:B------:R-:W-:Y:S05]  /*3a60*/  BSYNC.RECONVERGENT B2 ;  /* 0x0000000000027941 */ /* 0x000fea0003800200 */
.L_x_79:
[----:B------:R0:W-:Y:S01]  /*3a70*/  STG.E desc[UR6][R10.64+0xc], R9 ;  /* 0x00000c090a007986 */ /* 0x0001e2000c101906 */
[----:B------:R-:W-:-:S07]  /*3a80*/  IADD3 R7, PT, PT, R7, 0x4, RZ ;  /* 0x0000000407077810 */ /* 0x000fce0007ffe0ff */
.L_x_72:
[----:B------:R-:W-:-:S13]  /*3a90*/  ISETP.NE.AND P0, PT, RZ, UR5, PT ;  /* 0x00000005ff007c0c */ /* 0x000fda000bf05270 */
[----:B------:R-:W-:Y:S05]  /*3aa0*/  @!P0 EXIT ;  /* 0x000000000000894d */ /* 0x000fea0003800000 */
[----:B------:R-:W5:Y:S01]  /*3ab0*/  LDCU.64 UR8, c[0x0][0x388] ;  /* 0x00007100ff0877ac */ /* 0x000f620008000a00 */
[----:B------:R-:W-:Y:S01]  /*3ac0*/  IMAD.WIDE.U32 R12, R7, 0x4, R12 ;  /* 0x00000004070c7825 */ /* 0x000fe200078e000c */
[----:B------:R-:W-:Y:S02]  /*3ad0*/  UIADD3 UR4, UPT, UPT, -UR5, URZ, URZ ;  /* 0x000000ff05047290 */ /* 0x000fe4000fffe1ff */
[----:B-----5:R-:W-:-:S04]  /*3ae0*/  IADD3 R0, P0, PT, R12, UR8, RZ ;  /* 0x000000080c007c10 */ /* 0x020fc8000ff1e0ff */
[----:B------:R-:W-:-:S09]  /*3af0*/  IADD3.X R13, PT, PT, R13, UR9, RZ, P0, !PT ;  /* 0x000000090d0d7c10 */ /* 0x000fd200087fe4ff */
.L_x_83:
        /* <DEDUP_REMOVED lines=18> */
.L_x_82:
[----:B------:R-:W-:Y:S05]  /*3c20*/  BSYNC.RECONVERGENT B2 ;  /* 0x0000000000027941 */ /* 0x000fea0003800200 */
.L_x_81:
[----:B------:R0:W-:Y:S01]  /*3c30*/  STG.E desc[UR6][R4.64], R7 ;  /* 0x0000000704007986 */ /* 0x0001e2000c101906 */
[----:B------:R-:W-:-:S04]  /*3c40*/  IADD3 R0, P0, PT, R4, 0x4, RZ ;  /* 0x0000000404007810 */ /* 0x000fc80007f1e0ff */
[----:B------:R-:W-:Y:S01]  /*3c50*/  IADD3.X R13, PT, PT, RZ, R5, RZ, P0, !PT ;  /* 0x00000005ff0d7210 */ /* 0x000fe200007fe4ff */
[----:B------:R-:W-:Y:S08]  /*3c60*/  BRA.U UP0, `(.L_x_83) ;  /* 0xfffffffd00a47547 */ /* 0x000ff0000b83ffff */
[----:B------:R-:W-:Y:S05]  /*3c70*/  EXIT ;  /* 0x000000000000794d */ /* 0x000fea0003800000 */
        .weak           $__internal_0_$__cuda_sm3x_div_rn_noftz_f32_slowpath
        .type           $__internal_0_$__cuda_sm3x_div_rn_noftz_f32_slowpath,@function
        .size           $__internal_0_$__cuda_sm3x_div_rn_noftz_f32_slowpath,(.L_x_115 - $__internal_0_$__cuda_sm3x_div_rn_noftz_f32_slowpath)
$__internal_0_$__cuda_sm3x_div_rn_noftz_f32_slowpath:
[----:B------:R-:W-:Y:S01]  /*3c80*/  SHF.R.U32.HI R6, RZ, 0x17, R3 ;  /* 0x00000017ff067819 */ /* 0x000fe20000011603 */
[----:B------:R-:W-:Y:S01]  /*3c90*/  BSSY.RECONVERGENT B0, `(.L_x_84) ;  /* 0x0000063000007945 */ /* 0x000fe20003800200 */
[----:B------:R-:W-:Y:S02]  /*3ca0*/  SHF.R.U32.HI R8, RZ, 0x17, R0 ;  /* 0x00000017ff087819 */ /* 0x000fe40000011600 */
[----:B------:R-:W-:Y:S02]  /*3cb0*/  LOP3.LUT R6, R6, 0xff, RZ, 0xc0, !PT ;  /* 0x000000ff06067812 */ /* 0x000fe400078ec0ff */
[----:B------:R-:W-:Y:S02]  /*3cc0*/  LOP3.LUT R17, R8, 0xff, RZ, 0xc0, !PT ;  /* 0x000000ff08117812 */ /* 0x000fe400078ec0ff */
[----:B------:R-:W-:Y:S02]  /*3cd0*/  IADD3 R15, PT, PT, R6, -0x1, RZ ;  /* 0xffffffff060f7810 */ /* 0x000fe40007ffe0ff */
[----:B------:R-:W-:Y:S01]  /*3ce0*/  MOV R9, R3 ;  /* 0x0000000300097202 */ /* 0x000fe20000000f00 */
[----:B------:R-:W-:Y:S01]  /*3cf0*/  VIADD R14, R17, 0xffffffff ;  /* 0xffffffff110e7836 */ /* 0x000fe20000000000 */
[----:B------:R-:W-:-:S04]  /*3d00*/  ISETP.GT.U32.AND P0, PT, R15, 0xfd, PT ;  /* 0x000000fd0f00780c */ /* 0x000fc80003f04070 */
[----:B------:R-:W-:-:S13]  /*3d10*/  ISETP.GT.U32.OR P0, PT, R14, 0xfd, P0 ;  /* 0x000000fd0e00780c */ /* 0x000fda0000704470 */
[----:B------:R-:W-:Y:S01]  /*3d20*/  @!P0 MOV R8, RZ ;  /* 0x000000ff00088202 */ /* 0x000fe20000000f00 */
[----:B------:R-:W-:Y:S06]  /*3d30*/  @!P0 BRA `(.L_x_85) ;  /* 0x00000000005c8947 */ /* 0x000fec0003800000 */
[----:B------:R-:W-:Y:S02]  /*3d40*/  FSETP.GTU.FTZ.AND P0, PT, |R0|, +INF , PT ;  /* 0x7f8000000000780b */ /* 0x000fe40003f1c200 */
[----:B------:R-:W-:-:S04]  /*3d50*/  FSETP.GTU.FTZ.AND P1, PT, |R3|, +INF , PT ;  /* 0x7f8000000300780b */ /* 0x000fc80003f3c200 */
[----:B------:R-:W-:-:S13]  /*3d60*/  PLOP3.LUT P0, PT, P0, P1, PT, 0xf8, 0x8f ;  /* 0x00000000008f781c */ /* 0x000fda0000703f70 */
[----:B------:R-:W-:Y:S05]  /*3d70*/  @P0 BRA `(.L_x_86) ;  /* 0x00000004004c0947 */ /* 0x000fea0003800000 */
[----:B------:R-:W-:-:S13]  /*3d80*/  LOP3.LUT P0, RZ, R9, 0x7fffffff, R0, 0xc8, !PT ;  /* 0x7fffffff09ff7812 */ /* 0x000fda000780c800 */
[----:B------:R-:W-:Y:S05]  /*3d90*/  @!P0 BRA `(.L_x_87) ;  /* 0x00000004003c8947 */ /* 0x000fea0003800000 */
[C---:B------:R-:W-:Y:S02]  /*3da0*/  FSETP.NEU.FTZ.AND P2, PT, |R0|.reuse, +INF , PT ;  /* 0x7f8000000000780b */ /* 0x040fe40003f5d200 */
[----:B------:R-:W-:Y:S02]  /*3db0*/  FSETP.NEU.FTZ.AND P1, PT, |R3|, +INF , PT ;  /* 0x7f8000000300780b */ /* 0x000fe40003f3d200 */
[----:B------:R-:W-:-:S11]  /*3dc0*/  FSETP.NEU.FTZ.AND P0, PT, |R0|, +INF , PT ;  /* 0x7f8000000000780b */ /* 0x000fd60003f1d200 */
[----:B------:R-:W-:Y:S05]  /*3dd0*/  @!P1 BRA !P2, `(.L_x_87) ;  /* 0x00000004002c9947 */ /* 0x000fea0005000000 */
[----:B------:R-:W-:-:S04]  /*3de0*/  LOP3.LUT P2, RZ, R0, 0x7fffffff, RZ, 0xc0, !PT ;  /* 0x7fffffff00ff7812 */ /* 0x000fc8000784c0ff */
[----:B------:R-:W-:-:S13]  /*3df0*/  PLOP3.LUT P1, PT, P1, P2, PT, 0x2f, 0xf2 ;  /* 0x0000000000f2781c */ /* 0x000fda0000f24577 */
[----:B------:R-:W-:Y:S05]  /*3e00*/  @P1 BRA `(.L_x_88) ;  /* 0x0000000400181947 */ /* 0x000fea0003800000 */
[----:B------:R-:W-:-:S04]  /*3e10*/  LOP3.LUT P1, RZ, R9, 0x7fffffff, RZ, 0xc0, !PT ;  /* 0x7fffffff09ff7812 */ /* 0x000fc8000782c0ff */
[----:B------:R-:W-:-:S13]  /*3e20*/  PLOP3.LUT P0, PT, P0, P1, PT, 0x2f, 0xf2 ;  /* 0x0000000000f2781c */ /* 0x000fda0000702577 */
[----:B------:R-:W-:Y:S05]  /*3e30*/  @P0 BRA `(.L_x_89) ;  /* 0x0000000400000947 */ /* 0x000fea0003800000 */
[----:B------:R-:W-:Y:S02]  /*3e40*/  ISETP.GE.AND P0, PT, R14, RZ, PT ;  /* 0x000000ff0e00720c */ /* 0x000fe40003f06270 */
[----:B------:R-:W-:-:S11]  /*3e50*/  ISETP.GE.AND P1, PT, R15, RZ, PT ;  /* 0x000000ff0f00720c */ /* 0x000fd60003f26270 */
[----:B------:R-:W-:Y:S01]  /*3e60*/  @P0 IMAD.MOV.U32 R8, RZ, RZ, RZ ;  /* 0x000000ffff080224 */ /* 0x000fe200078e00ff */
[----:B------:R-:W-:Y:S01]  /*3e70*/  @!P0 MOV R8, 0xffffffc0 ;  /* 0xffffffc000088802 */ /* 0x000fe20000000f00 */
[----:B------:R-:W-:Y:S01]  /*3e80*/  @!P0 FFMA R0, R0, 1.84467440737095516160e+19, RZ ;  /* 0x5f80000000008823 */ /* 0x000fe200000000ff */
[----:B------:R-:W-:Y:S02]  /*3e90*/  @!P1 FFMA R9, R3, 1.84467440737095516160e+19, RZ ;  /* 0x5f80000003099823 */ /* 0x000fe400000000ff */
[----:B------:R-:W-:-:S07]  /*3ea0*/  @!P1 IADD3 R8, PT, PT, R8, 0x40, RZ ;  /* 0x0000004008089810 */ /* 0x000fce0007ffe0ff */
.L_x_85:
[----:B------:R-:W-:Y:S01]  /*3eb0*/  LEA R14, R6, 0xc0800000, 0x17 ;  /* 0xc0800000060e7811 */ /* 0x000fe200078eb8ff */
[----:B------:R-:W-:Y:S01]  /*3ec0*/  BSSY.RECONVERGENT B1, `(.L_x_90) ;  /* 0x0000036000017945 */ /* 0x000fe20003800200 */
[----:B------:R-:W-:-:S03]  /*3ed0*/  IADD3 R17, PT, PT, R17, -0x7f, RZ ;  /* 0xffffff8111117810 */ /* 0x000fc60007ffe0ff */
[----:B------:R-:W-:Y:S02]  /*3ee0*/  IMAD.IADD R16, R9, 0x1, -R14 ;  /* 0x0000000109107824 */ /* 0x000fe400078e0a0e */
[C---:B------:R-:W-:Y:S01]  /*3ef0*/  IMAD R0, R17.reuse, -0x800000, R0 ;  /* 0xff80000011007824 */ /* 0x040fe200078e0200 */
[----:B------:R-:W-:Y:S01]  /*3f00*/  IADD3 R17, PT, PT, R17, 0x7f, -R6 ;  /* 0x0000007f11117810 */ /* 0x000fe20007ffe806 */
[----:B------:R-:W0:Y:S01]  /*3f10*/  MUFU.RCP R9, R16 ;  /* 0x0000001000097308 */ /* 0x000e220000001000 */
[----:B------:R-:W-:Y:S02]  /*3f20*/  FADD.FTZ R15, -R16, -RZ ;  /* 0x800000ff100f7221 */ /* 0x000fe40000010100 */
[----:B------:R-:W-:Y:S02]  /*3f30*/  IADD3 R17, PT, PT, R17, R8, RZ ;  /* 0x0000000811117210 */ /* 0x000fe40007ffe0ff */
[----:B0-----:R-:W-:-:S04]  /*3f40*/  FFMA R14, R9, R15, 1 ;  /* 0x3f800000090e7423 */ /* 0x001fc8000000000f */
[----:B------:R-:W-:-:S04]  /*3f50*/  FFMA R9, R9, R14, R9 ;  /* 0x0000000e09097223 */ /* 0x000fc80000000009 */
[----:B------:R-:W-:-:S04]  /*3f60*/  FFMA R14, R0, R9, RZ ;  /* 0x00000009000e7223 */ /* 0x000fc800000000ff */
[----:B------:R-:W-:-:S04]  /*3f70*/  FFMA R18, R15, R14, R0 ;  /* 0x0000000e0f127223 */ /* 0x000fc80000000000 */
[----:B------:R-:W-:-:S04]  /*3f80*/  FFMA R14, R9, R18, R14 ;  /* 0x00000012090e7223 */ /* 0x000fc8000000000e */
[----:B------:R-:W-:-:S04]  /*3f90*/  FFMA R15, R15, R14, R0 ;  /* 0x0000000e0f0f7223 */ /* 0x000fc80000000000 */
[----:B------:R-:W-:-:S05]  /*3fa0*/  FFMA R0, R9, R15, R14 ;  /* 0x0000000f09007223 */ /* 0x000fca000000000e */
[----:B------:R-:W-:-:S04]  /*3fb0*/  SHF.R.U32.HI R6, RZ, 0x17, R0 ;  /* 0x00000017ff067819 */ /* 0x000fc80000011600 */
[----:B------:R-:W-:-:S05]  /*3fc0*/  LOP3.LUT R6, R6, 0xff, RZ, 0xc0, !PT ;  /* 0x000000ff06067812 */ /* 0x000fca00078ec0ff */
[----:B------:R-:W-:-:S05]  /*3fd0*/  IMAD.IADD R16, R6, 0x1, R17 ;  /* 0x0000000106107824 */ /* 0x000fca00078e0211 */
[----:B------:R-:W-:-:S04]  /*3fe0*/  IADD3 R6, PT, PT, R16, -0x1, RZ ;  /* 0xffffffff10067810 */ /* 0x000fc80007ffe0ff */
[----:B------:R-:W-:-:S13]  /*3ff0*/  ISETP.GE.U32.AND P0, PT, R6, 0xfe, PT ;  /* 0x000000fe0600780c */ /* 0x000fda0003f06070 */
[----:B------:R-:W-:Y:S05]  /*4000*/  @!P0 BRA `(.L_x_91) ;  /* 0x0000000000808947 */ /* 0x000fea0003800000 */
[----:B------:R-:W-:-:S13]  /*4010*/  ISETP.GT.AND P0, PT, R16, 0xfe, PT ;  /* 0x000000fe1000780c */ /* 0x000fda0003f04270 */
[----:B------:R-:W-:Y:S05]  /*4020*/  @P0 BRA `(.L_x_92) ;  /* 0x00000000006c0947 */ /* 0x000fea0003800000 */
[----:B------:R-:W-:-:S13]  /*4030*/  ISETP.GE.AND P0, PT, R16, 0x1, PT ;  /* 0x000000011000780c */ /* 0x000fda0003f06270 */
[----:B------:R-:W-:Y:S05]  /*4040*/  @P0 BRA `(.L_x_93) ;  /* 0x0000000000740947 */ /* 0x000fea0003800000 */
[----:B------:R-:W-:Y:S02]  /*4050*/  ISETP.GE.AND P0, PT, R16, -0x18, PT ;  /* 0xffffffe81000780c */ /* 0x000fe40003f06270 */
[----:B------:R-:W-:-:S11]  /*4060*/  LOP3.LUT R0, R0, 0x80000000, RZ, 0xc0, !PT ;  /* 0x8000000000007812 */ /* 0x000fd600078ec0ff */
[----:B------:R-:W-:Y:S05]  /*4070*/  @!P0 BRA `(.L_x_93) ;  /* 0x0000000000688947 */ /* 0x000fea0003800000 */
[CCC-:B------:R-:W-:Y:S01]  /*4080*/  FFMA.RZ R6, R9.reuse, R15.reuse, R14.reuse ;  /* 0x0000000f09067223 */ /* 0x1c0fe2000000c00e */
[C---:B------:R-:W-:Y:S02]  /*4090*/  ISETP.NE.AND P2, PT, R16.reuse, RZ, PT ;  /* 0x000000ff1000720c */ /* 0x040fe40003f45270 */
[----:B------:R-:W-:Y:S02]  /*40a0*/  ISETP.NE.AND P1, PT, R16, RZ, PT ;  /* 0x000000ff1000720c */ /* 0x000fe40003f25270 */
[----:B------:R-:W-:Y:S01]  /*40b0*/  LOP3.LUT R8, R6, 0x7fffff, RZ, 0xc0, !PT ;  /* 0x007fffff06087812 */ /* 0x000fe200078ec0ff */
[CCC-:B------:R-:W-:Y:S01]  /*40c0*/  FFMA.RP R6, R9.reuse, R15.reuse, R14.reuse ;  /* 0x0000000f09067223 */ /* 0x1c0fe2000000800e */
[----:B------:R-:W-:Y:S01]  /*40d0*/  FFMA.RM R9, R9, R15, R14 ;  /* 0x0000000f09097223 */ /* 0x000fe2000000400e */
[----:B------:R-:W-:Y:S01]  /*40e0*/  IADD3 R15, PT, PT, R16, 0x20, RZ ;  /* 0x00000020100f7810 */ /* 0x000fe20007ffe0ff */
[----:B------:R-:W-:Y:S01]  /*40f0*/  IMAD.MOV R14, RZ, RZ, -R16 ;  /* 0x000000ffff0e7224 */ /* 0x000fe200078e0a10 */
[----:B------:R-:W-:-:S02]  /*4100*/  LOP3.LUT R8, R8, 0x800000, RZ, 0xfc, !PT ;  /* 0x0080000008087812 */ /* 0x000fc400078efcff */
[----:B------:R-:W-:Y:S02]  /*4110*/  FSETP.NEU.FTZ.AND P0, PT, R6, R9, PT ;  /* 0x000000090600720b */ /* 0x000fe40003f1d000 */
[----:B------:R-:W-:Y:S02]  /*4120*/  SHF.L.U32 R15, R8, R15, RZ ;  /* 0x0000000f080f7219 */ /* 0x000fe400000006ff */
[----:B------:R-:W-:Y:S02]  /*4130*/  SEL R9, R14, RZ, P2 ;  /* 0x000000ff0e097207 */ /* 0x000fe40001000000 */
[----:B------:R-:W-:Y:S02]  /*4140*/  ISETP.NE.AND P1, PT, R15, RZ, P1 ;  /* 0x000000ff0f00720c */ /* 0x000fe40000f25270 */
[----:B------:R-:W-:Y:S02]  /*4150*/  SHF.R.U32.HI R9, RZ, R9, R8 ;  /* 0x00000009ff097219 */ /* 0x000fe40000011608 */
[----:B------:R-:W-:-:S02]  /*4160*/  PLOP3.LUT P0, PT, P0, P1, PT, 0xf8, 0x8f ;  /* 0x00000000008f781c */ /* 0x000fc40000703f70 */
[----:B------:R-:W-:Y:S02]  /*4170*/  SHF.R.U32.HI R15, RZ, 0x1, R9 ;  /* 0x00000001ff0f7819 */ /* 0x000fe40000011609 */
[----:B------:R-:W-:-:S04]  /*4180*/  SEL R6, RZ, 0x1, !P0 ;  /* 0x00000001ff067807 */ /* 0x000fc80004000000 */
[----:B------:R-:W-:-:S04]  /*4190*/  LOP3.LUT R6, R6, 0x1, R15, 0xf8, !PT ;  /* 0x0000000106067812 */ /* 0x000fc800078ef80f */
[----:B------:R-:W-:-:S04]  /*41a0*/  LOP3.LUT R6, R6, R9, RZ, 0xc0, !PT ;  /* 0x0000000906067212 */ /* 0x000fc800078ec0ff */
[----:B------:R-:W-:-:S04]  /*41b0*/  IADD3 R15, PT, PT, R15, R6, RZ ;  /* 0x000000060f0f7210 */ /* 0x000fc80007ffe0ff */
[----:B------:R-:W-:Y:S01]  /*41c0*/  LOP3.LUT R0, R15, R0, RZ, 0xfc, !PT ;  /* 0x000000000f007212 */ /* 0x000fe200078efcff */
[----:B------:R-:W-:Y:S06]  /*41d0*/  BRA `(.L_x_93) ;  /* 0x0000000000107947 */ /* 0x000fec0003800000 */
.L_x_92:
[----:B------:R-:W-:-:S04]  /*41e0*/  LOP3.LUT R0, R0, 0x80000000, RZ, 0xc0, !PT ;  /* 0x8000000000007812 */ /* 0x000fc800078ec0ff */
[----:B------:R-:W-:Y:S01]  /*41f0*/  LOP3.LUT R0, R0, 0x7f800000, RZ, 0xfc, !PT ;  /* 0x7f80000000007812 */ /* 0x000fe200078efcff */
[----:B------:R-:W-:Y:S06]  /*4200*/  BRA `(.L_x_93) ;  /* 0x0000000000047947 */ /* 0x000fec0003800000 */
.L_x_91:
[----:B------:R-:W-:-:S07]  /*4210*/  LEA R0, R17, R0, 0x17 ;  /* 0x0000000011007211 */ /* 0x000fce00078eb8ff */
.L_x_93:
[----:B------:R-:W-:Y:S05]  /*4220*/  BSYNC.RECONVERGENT B1 ;  /* 0x0000000000017941 */ /* 0x000fea0003800200 */
.L_x_90:
[----:B------:R-:W-:Y:S05]  /*4230*/  BRA `(.L_x_94) ;  /* 0x0000000000207947 */ /* 0x000fea0003800000 */
.L_x_89:
[----:B------:R-:W-:-:S04]  /*4240*/  LOP3.LUT R0, R9, 0x80000000, R0, 0x48, !PT ;  /* 0x8000000009007812 */ /* 0x000fc800078e4800 */
[----:B------:R-:W-:Y:S01]  /*4250*/  LOP3.LUT R0, R0, 0x7f800000, RZ, 0xfc, !PT ;  /* 0x7f80000000007812 */ /* 0x000fe200078efcff */
[----:B------:R-:W-:Y:S06]  /*4260*/  BRA `(.L_x_94) ;  /* 0x0000000000147947 */ /* 0x000fec0003800000 */
.L_x_88:
[----:B------:R-:W-:Y:S01]  /*4270*/  LOP3.LUT R0, R9, 0x80000000, R0, 0x48, !PT ;  /* 0x8000000009007812 */ /* 0x000fe200078e4800 */
[----:B------:R-:W-:Y:S06]  /*4280*/  BRA `(.L_x_94) ;  /* 0x00000000000c7947 */ /* 0x000fec0003800000 */
.L_x_87:
[----:B------:R-:W0:Y:S01]  /*4290*/  MUFU.RSQ R0, -QNAN ;  /* 0xffc0000000007908 */ /* 0x000e220000001400 */
[----:B------:R-:W-:Y:S05]  /*42a0*/  BRA `(.L_x_94) ;  /* 0x0000000000047947 */ /* 0x000fea0003800000 */
.L_x_86:
[----:B------:R-:W-:-:S07]  /*42b0*/  FADD.FTZ R0, R0, R3 ;  /* 0x0000000300007221 */ /* 0x000fce0000010000 */
.L_x_94:
[----:B------:R-:W-:Y:S05]  /*42c0*/  BSYNC.RECONVERGENT B0 ;  /* 0x0000000000007941 */ /* 0x000fea0003800200 */
.L_x_84:
[----:B------:R-:W-:Y:S01]  /*42d0*/  HFMA2 R9, -RZ, RZ, 0, 0 ;  /* 0x00000000ff097431 */ /* 0x000fe200000001ff */
[----:B------:R-:W-:Y:S01]  /*42e0*/  MOV R8, R2 ;  /* 0x0000000200087202 */ /* 0x000fe20000000f00 */
[----:B0-----:R-:W-:-:S03]  /*42f0*/  IMAD.MOV.U32 R15, RZ, RZ, R0 ;  /* 0x000000ffff0f7224 */ /* 0x001fc600078e0000 */
[----:B------:R-:W-:Y:S05]  /*4300*/  RET.REL.NODEC R8 `(_Z16update_centroidsPfS_Piiii) ;  /* 0xffffffbc083c7950 */ /* 0x000fea0003c3ffff */
.L_x_95:
[----:B------:R-:W-:-:S00]  /*4310*/  BRA `(.L_x_95) ;  /* 0xfffffffc00fc7947 */ /* 0x000fc0000383ffff */
[----:B------:R-:W-:-:S00]  /*4320*/  NOP ;  /* 0x0000000000007918 */ /* 0x000fc00000000000 */
        /* <DEDUP_REMOVED lines=13> */
.L_x_115:


//--------------------- .text._Z15assign_clustersPfS_Piiii --------------------------
	.section	.text._Z15assign_clustersPfS_Piiii,"ax",@progbits
	.align	128
        .global         _Z15assign_clustersPfS_Piiii
        .type           _Z15assign_clustersPfS_Piiii,@function
        .size           _Z15assign_clustersPfS_Piiii,(.L_x_116 - _Z15assign_clustersPfS_Piiii)
        .other          _Z15assign_clustersPfS_Piiii,@"STO_CUDA_ENTRY STV_DEFAULT"
_Z15assign_clustersPfS_Piiii:
.text._Z15assign_clustersPfS_Piiii:
[----:B------:R-:W-:Y:S01]  /*0000*/  LDC R1, c[0x0][0x37c] ;  /* 0x0000df00ff017b82 */ /* 0x000fe20000000800 */
[----:B------:R-:W0:Y:S07]  /*0010*/  S2R R3, SR_TID.X ;  /* 0x0000000000037919 */ /* 0x000e2e0000002100 */
[----:B------:R-:W0:Y:S01]  /*0020*/  S2UR UR4, SR_CTAID.X ;  /* 0x00000000000479c3 */ /* 0x000e220000002500 */
[----:B------:R-:W1:Y:S07]  /*0030*/  LDCU UR5, c[0x0][0x398] ;  /* 0x00007300ff0577ac */ /* 0x000e6e0008000800 */
[----:B------:R-:W0:Y:S02]  /*0040*/  LDC R6, c[0x0][0x360] ;  /* 0x0000d800ff067b82 */ /* 0x000e240000000800 */
[----:B0-----:R-:W-:-:S05]  /*0050*/  IMAD R6, R6, UR4, R3 ;  /* 0x0000000406067c24 */ /* 0x001fca000f8e0203 */
[----:B-1----:R-:W-:-:S13]  /*0060*/  ISETP.GE.AND P0, PT, R6, UR5, PT ;  /* 0x0000000506007c0c */ /* 0x002fda000bf06270 */
[----:B------:R-:W-:Y:S05]  /*0070*/  @P0 EXIT ;  /* 0x000000000000094d */ /* 0x000fea0003800000 */
[----:B------:R-:W0:Y:S01]  /*0080*/  LDCU UR4, c[0x0][0x39c] ;  /* 0x00007380ff0477ac */ /* 0x000e220008000800 */
[----:B------:R-:W-:Y:S01]  /*0090*/  IMAD.MOV.U32 R7, RZ, RZ, RZ ;  /* 0x000000ffff077224 */ /* 0x000fe200078e00ff */
[----:B------:R-:W1:Y:S01]  /*00a0*/  LDCU.64 UR10, c[0x0][0x358] ;  /* 0x00006b00ff0a77ac */ /* 0x000e620008000a00 */
[----:B0-----:R-:W-:-:S09]  /*00b0*/  UISETP.GE.AND UP0, UPT, UR4, 0x1, UPT ;  /* 0x000000010400788c */ /* 0x001fd2000bf06270 */
[----:B-1----:R-:W-:Y:S05]  /*00c0*/  BRA.U !UP0, `(.L_x_96) ;  /* 0x0000000d08907547 */ /* 0x002fea000b800000 */
[----:B------:R-:W0:Y:S02]  /*00d0*/  LDCU UR6, c[0x0][0x3a0] ;  /* 0x00007400ff0677ac */ /* 0x000e240008000800 */
[----:B0-----:R-:W-:-:S09]  /*00e0*/  UISETP.GE.AND UP0, UPT, UR6, 0x1, UPT ;  /* 0x000000010600788c */ /* 0x001fd2000bf06270 */
[----:B------:R-:W-:Y:S05]  /*00f0*/  BRA.U !UP0, `(.L_x_97) ;  /* 0x0000000908887547 */ /* 0x000fea000b800000 */
[----:B------:R-:W-:Y:S02]  /*0100*/  IMAD R8, R6, UR6, RZ ;  /* 0x0000000606087c24 */ /* 0x000fe4000f8e02ff */
[----:B------:R-:W-:Y:S01]  /*0110*/  HFMA2 R10, -RZ, RZ, 0, 0 ;  /* 0x00000000ff0a7431 */ /* 0x000fe200000001ff */
[----:B------:R-:W-:Y:S01]  /*0120*/  ULOP3.LUT UR5, UR6, 0x7ffffff8, URZ, 0xc0, !UPT ;  /* 0x7ffffff806057892 */ /* 0x000fe2000f8ec0ff */
[----:B------:R-:W-:Y:S01]  /*0130*/  IMAD.MOV.U32 R9, RZ, RZ, 0x7f800000 ;  /* 0x7f800000ff097424 */ /* 0x000fe200078e00ff */
[----:B------:R-:W-:Y:S01]  /*0140*/  ULOP3.LUT UR7, UR6, 0x7, URZ, 0xc0, !UPT ;  /* 0x0000000706077892 */ /* 0x000fe2000f8ec0ff */
[----:B------:R-:W-:Y:S01]  /*0150*/  IMAD.MOV.U32 R7, RZ, RZ, RZ ;  /* 0x000000ffff077224 */ /* 0x000fe200078e00ff */
[----:B------:R-:W-:Y:S01]  /*0160*/  SHF.R.S32.HI R11, RZ, 0x1f, R8 ;  /* 0x0000001fff0b7819 */ /* 0x000fe20000011408 */
[----:B------:R-:W-:Y:S02]  /*0170*/  ULOP3.LUT UR8, UR6, 0x3, URZ, 0xc0, !UPT ;  /* 0x0000000306087892 */ /* 0x000fe4000f8ec0ff */
[----:B------:R-:W-:-:S12]  /*0180*/  UIADD3 UR6, UPT, UPT, -UR5, URZ, URZ ;  /* 0x000000ff05067290 */ /* 0x000fd8000fffe1ff */
.L_x_106:
[----:B------:R-:W0:Y:S01]  /*0190*/  LDCU UR14, c[0x0][0x3a0] ;  /* 0x00007400ff0e77ac */ /* 0x000e220008000800 */
[----:B------:R-:W-:Y:S01]  /*01a0*/  IMAD.MOV.U32 R12, RZ, RZ, RZ ;  /* 0x000000ffff0c7224 */ /* 0x000fe200078e00ff */
[----:B------:R-:W-:Y:S01]  /*01b0*/  UMOV UR4, URZ ;  /* 0x000000ff00047c82 */ /* 0x000fe20008000000 */
[----:B0-----:R-:W-:Y:S02]  /*01c0*/  UISETP.GE.U32.AND UP0, UPT, UR14, 0x8, UPT ;  /* 0x000000080e00788c */ /* 0x001fe4000bf06070 */
[----:B------:R-:W-:-:S07]  /*01d0*/  IMAD R0, R10, UR14, RZ ;  /* 0x0000000e0a007c24 */ /* 0x000fce000f8e02ff */
[----:B------:R-:W-:Y:S05]  /*01e0*/  BRA.U !UP0, `(.L_x_98) ;  /* 0x0000000108cc7547 */ /* 0x000fea000b800000 */
[----:B------:R-:W0:Y:S01]  /*01f0*/  LDC.64 R2, c[0x0][0x388] ;  /* 0x0000e200ff027b82 */ /* 0x000e220000000a00 */
[----:B------:R-:W1:Y:S01]  /*0200*/  LDCU.64 UR12, c[0x0][0x380] ;  /* 0x00007000ff0c77ac */ /* 0x000e620008000a00 */
[----:B------:R-:W-:Y:S01]  /*0210*/  IMAD.MOV.U32 R12, RZ, RZ, RZ ;  /* 0x000000ffff0c7224 */ /* 0x000fe200078e00ff */
[----:B------:R-:W-:Y:S01]  /*0220*/  UMOV UR4, UR6 ;  /* 0x0000000600047c82 */ /* 0x000fe20008000000 */
[----:B-1----:R-:W-:-:S04]  /*0230*/  LEA R4, P0, R8, UR12, 0x2 ;  /* 0x0000000c08047c11 */ /* 0x002fc8000f8010ff */
[----:B------:R-:W-:Y:S01]  /*0240*/  IADD3 R4, P1, PT, R4, 0x10, RZ ;  /* 0x0000001004047810 */ /* 0x000fe20007f3e0ff */
[----:B0-----:R-:W-:Y:S01]  /*0250*/  IMAD.WIDE.U32 R2, R0, 0x4, R2 ;  /* 0x0000000400027825 */ /* 0x001fe200078e0002 */
[----:B------:R-:W-:Y:S02]  /*0260*/  LEA.HI.X R5, R8, UR13, R11, 0x2, P0 ;  /* 0x0000000d08057c11 */ /* 0x000fe400080f140b */
[----:B------:R-:W-:-:S03]  /*0270*/  IADD3 R2, P2, PT, R2, 0x10, RZ ;  /* 0x0000001002027810 */ /* 0x000fc60007f5e0ff */
[----:B------:R-:W-:Y:S01]  /*0280*/  IMAD.X R5, RZ, RZ, R5, P1 ;  /* 0x000000ffff057224 */ /* 0x000fe200008e0605 */
[----:B------:R-:W-:-:S09]  /*0290*/  IADD3.X R3, PT, PT, RZ, R3, RZ, P2, !PT ;  /* 0x00000003ff037210 */ /* 0x000fd200017fe4ff */
.L_x_99:
[----:B------:R-:W2:Y:S04]  /*02a0*/  LDG.E R23, desc[UR10][R4.64+-0x10] ;  /* 0xfffff00a04177981 */ /* 0x000ea8000c1e1900 */
[----:B------:R-:W2:Y:S04]  /*02b0*/  LDG.E R24, desc[UR10][R2.64+-0x10] ;  /* 0xfffff00a02187981 */ /* 0x000ea8000c1e1900 */
[----:B------:R-:W3:Y:S04]  /*02c0*/  LDG.E R13, desc[UR10][R4.64+-0xc] ;  /* 0xfffff40a040d7981 */ /* 0x000ee8000c1e1900 */
[----:B------:R-:W3:Y:S04]  /*02d0*/  LDG.E R14, desc[UR10][R2.64+-0xc] ;  /* 0xfffff40a020e7981 */ /* 0x000ee8000c1e1900 */
[----:B------:R-:W4:Y:S04]  /*02e0*/  LDG.E R22, desc[UR10][R4.64+-0x8] ;  /* 0xfffff80a04167981 */ /* 0x000f28000c1e1900 */
[----:B------:R-:W4:Y:S04]  /*02f0*/  LDG.E R21, desc[UR10][R2.64+-0x8] ;  /* 0xfffff80a02157981 */ /* 0x000f28000c1e1900 */
[----:B------:R-:W5:Y:S04]  /*0300*/  LDG.E R20, desc[UR10][R4.64+-0x4] ;  /* 0xfffffc0a04147981 */ /* 0x000f68000c1e1900 */
[----:B------:R-:W5:Y:S04]  /*0310*/  LDG.E R19, desc[UR10][R2.64+-0x4] ;  /* 0xfffffc0a02137981 */ /* 0x000f68000c1e1900 */
[----:B------:R-:W5:Y:S04]  /*0320*/  LDG.E R18, desc[UR10][R4.64] ;  /* 0x0000000a04127981 */ /* 0x000f68000c1e1900 */
[----:B------:R-:W5:Y:S04]  /*0330*/  LDG.E R17, desc[UR10][R2.64] ;  /* 0x0000000a02117981 */ /* 0x000f68000c1e1900 */
[----:B------:R-:W5:Y:S04]  /*0340*/  LDG.E R16, desc[UR10][R4.64+0x4] ;  /* 0x0000040a04107981 */ /* 0x000f68000c1e1900 */
[----:B------:R-:W5:Y:S01]  /*0350*/  LDG.E R15, desc[UR10][R2.64+0x4] ;  /* 0x0000040a020f7981 */ /* 0x000f62000c1e1900 */
[----:B--2---:R-:W-:-:S03]  /*0360*/  FADD R25, R23, -R24 ;  /* 0x8000001817197221 */ /* 0x004fc60000000000 */
[----:B------:R-:W2:Y:S04]  /*0370*/  LDG.E R24, desc[UR10][R4.64+0x8] ;  /* 0x0000080a04187981 */ /* 0x000ea8000c1e1900 */
[----:B------:R-:W2:Y:S01]  /*0380*/  LDG.E R23, desc[UR10][R2.64+0x8] ;  /* 0x0000080a02177981 */ /* 0x000ea2000c1e1900 */
[----:B------:R-:W-:-:S03]  /*0390*/  FFMA R26, R25, R25, R12 ;  /* 0x00000019191a7223 */ /* 0x000fc6000000000c */
[----:B------:R0:W2:Y:S04]  /*03a0*/  LDG.E R12, desc[UR10][R4.64+0xc] ;  /* 0x00000c0a040c7981 */ /* 0x0000a8000c1e1900 */
[----:B------:R1:W2:Y:S01]  /*03b0*/  LDG.E R25, desc[UR10][R2.64+0xc] ;  /* 0x00000c0a02197981 */ /* 0x0002a2000c1e1900 */
[----:B---3--:R-:W-:Y:S01]  /*03c0*/  FADD R13, R13, -R14 ;  /* 0x8000000e0d0d7221 */ /* 0x008fe20000000000 */
[----:B----4-:R-:W-:Y:S01]  /*03d0*/  FADD R21, R22, -R21 ;  /* 0x8000001516157221 */ /* 0x010fe20000000000 */
[----:B------:R-:W-:Y:S02]  /*03e0*/  UIADD3 UR4, UPT, UPT, UR4, 0x8, URZ ;  /* 0x0000000804047890 */ /* 0x000fe4000fffe0ff */
[----:B------:R-:W-:Y:S01]  /*03f0*/  FFMA R26, R13, R13, R26 ;  /* 0x0000000d0d1a7223 */ /* 0x000fe2000000001a */
[----:B0-----:R-:W-:Y:S01]  /*0400*/  IADD3 R4, P0, PT, R4, 0x20, RZ ;  /* 0x0000002004047810 */ /* 0x001fe20007f1e0ff */
[----:B------:R-:W-:-:S02]  /*0410*/  UISETP.NE.AND UP0, UPT, UR4, URZ, UPT ;  /* 0x000000ff0400728c */ /* 0x000fc4000bf05270 */
[----:B------:R-:W-:Y:S01]  /*0420*/  FFMA R26, R21, R21, R26 ;  /* 0x00000015151a7223 */ /* 0x000fe2000000001a */
[----:B-----5:R-:W-:Y:S01]  /*0430*/  FADD R19, R20, -R19 ;  /* 0x8000001314137221 */ /* 0x020fe20000000000 */
[----:B-1----:R-:W-:Y:S02]  /*0440*/  IADD3 R2, P1, PT, R2, 0x20, RZ ;  /* 0x0000002002027810 */ /* 0x002fe40007f3e0ff */
[----:B------:R-:W-:Y:S01]  /*0450*/  IADD3.X R5, PT, PT, RZ, R5, RZ, P0, !PT ;  /* 0x00000005ff057210 */ /* 0x000fe200007fe4ff */
[----:B------:R-:W-:Y:S02]  /*0460*/  FFMA R26, R19, R19, R26 ;  /* 0x00000013131a7223 */ /* 0x000fe4000000001a */
[----:B------:R-:W-:Y:S02]  /*0470*/  IMAD.X R3, RZ, RZ, R3, P1 ;  /* 0x000000ffff037224 */ /* 0x000fe400008e0603 */
[----:B------:R-:W-:-:S04]  /*0480*/  FADD R17, R18, -R17 ;  /* 0x8000001112117221 */ /* 0x000fc80000000000 */
[----:B------:R-:W-:Y:S01]  /*0490*/  FFMA R26, R17, R17, R26 ;  /* 0x00000011111a7223 */ /* 0x000fe2000000001a */
[----:B------:R-:W-:-:S04]  /*04a0*/  FADD R15, R16, -R15 ;  /* 0x8000000f100f7221 */ /* 0x000fc80000000000 */
[----:B------:R-:W-:Y:S01]  /*04b0*/  FFMA R26, R15, R15, R26 ;  /* 0x0000000f0f1a7223 */ /* 0x000fe2000000001a */
[----:B--2---:R-:W-:-:S04]  /*04c0*/  FADD R23, R24, -R23 ;  /* 0x8000001718177221 */ /* 0x004fc80000000000 */
[----:B------:R-:W-:Y:S01]  /*04d0*/  FFMA R26, R23, R23, R26 ;  /* 0x00000017171a7223 */ /* 0x000fe2000000001a */
[----:B------:R-:W-:-:S04]  /*04e0*/  FADD R25, R12, -R25 ;  /* 0x800000190c197221 */ /* 0x000fc80000000000 */
[----:B------:R-:W-:Y:S01]  /*04f0*/  FFMA R12, R25, R25, R26 ;  /* 0x00000019190c7223 */ /* 0x000fe2000000001a */
[----:B------:R-:W-:Y:S06]  /*0500*/  BRA.U UP0, `(.L_x_99) ;  /* 0xfffffffd00647547 */ /* 0x000fec000b83ffff */
[----:B------:R-:W-:-:S05]  /*0510*/  UMOV UR4, UR5 ;  /* 0x0000000500047c82 */ /* 0x000fca0008000000 */
.L_x_98:
[----:B------:R-:W-:-:S09]  /*0520*/  UISETP.NE.AND UP0, UPT, UR7, URZ, UPT ;  /* 0x000000ff0700728c */ /* 0x000fd2000bf05270 */
[----:B------:R-:W-:Y:S05]  /*0530*/  BRA.U !UP0, `(.L_x_100) ;  /* 0x00000005081c7547 */ /* 0x000fea000b800000 */
[----:B------:R-:W-:Y:S02]  /*0540*/  UIADD3 UR9, UPT, UPT, UR7, -0x1, URZ ;  /* 0xffffffff07097890 */ /* 0x000fe4000fffe0ff */
[----:B------:R-:W-:Y:S02]  /*0550*/  UISETP.NE.AND UP1, UPT, UR8, URZ, UPT ;  /* 0x000000ff0800728c */ /* 0x000fe4000bf25270 */
[----:B------:R-:W-:-:S09]  /*0560*/  UISETP.GE.U32.AND UP0, UPT, UR9, 0x3, UPT ;  /* 0x000000030900788c */ /* 0x000fd2000bf06070 */
[----:B------:R-:W-:Y:S05]  /*0570*/  BRA.U !UP0, `(.L_x_101) ;  /* 0x0000000108747547 */ /* 0x000fea000b800000 */
[----:B------:R-:W0:Y:S01]  /*0580*/  LDC.64 R14, c[0x0][0x388] ;  /* 0x0000e200ff0e7b82 */ /* 0x000e220000000a00 */
[----:B------:R-:W1:Y:S01]  /*0590*/  LDCU.128 UR16, c[0x0][0x380] ;  /* 0x00007000ff1077ac */ /* 0x000e620008000c00 */
[----:B------:R-:W-:Y:S01]  /*05a0*/  IADD3 R13, P0, PT, R8, UR4, RZ ;  /* 0x00000004080d7c10 */ /* 0x000fe2000ff1e0ff */
[C---:B------:R-:W-:Y:S01]  /*05b0*/  VIADD R3, R0.reuse, UR4 ;  /* 0x0000000400037c36 */ /* 0x040fe20008000000 */
[----:B------:R-:W-:Y:S02]  /*05c0*/  IADD3 R5, P2, PT, R0, UR4, RZ ;  /* 0x0000000400057c10 */ /* 0x000fe4000ff5e0ff */
[----:B------:R-:W-:-:S03]  /*05d0*/  IADD3.X R18, PT, PT, RZ, R11, RZ, P0, !PT ;  /* 0x0000000bff127210 */ /* 0x000fc600007fe4ff */
[----:B------:R-:W-:Y:S01]  /*05e0*/  IMAD.X R16, RZ, RZ, RZ, P2 ;  /* 0x000000ffff107224 */ /* 0x000fe200010e06ff */
[----:B-1----:R-:W-:Y:S02]  /*05f0*/  LEA R2, P1, R13, UR16, 0x2 ;  /* 0x000000100d027c11 */ /* 0x002fe4000f8210ff */
[----:B------:R-:W-:Y:S01]  /*0600*/  LEA R4, P0, R5, UR18, 0x2 ;  /* 0x0000001205047c11 */ /* 0x000fe2000f8010ff */
[----:B0-----:R-:W-:Y:S01]  /*0610*/  IMAD.WIDE.U32 R14, R3, 0x4, R14 ;  /* 0x00000004030e7825 */ /* 0x001fe200078e000e */
[----:B------:R-:W-:Y:S02]  /*0620*/  LEA.HI.X R3, R13, UR17, R18, 0x2, P1 ;  /* 0x000000110d037c11 */ /* 0x000fe400088f1412 */
[----:B------:R-:W-:-:S03]  /*0630*/  LEA.HI.X R5, R5, UR19, R16, 0x2, P0 ;  /* 0x0000001305057c11 */ /* 0x000fc600080f1410 */
[----:B------:R-:W2:Y:S04]  /*0640*/  LDG.E R14, desc[UR10][R14.64] ;  /* 0x0000000a0e0e7981 */ /* 0x000ea8000c1e1900 */
[----:B------:R-:W2:Y:S04]  /*0650*/  LDG.E R13, desc[UR10][R2.64] ;  /* 0x0000000a020d7981 */ /* 0x000ea8000c1e1900 */
[----:B------:R-:W3:Y:S04]  /*0660*/  LDG.E R16, desc[UR10][R2.64+0x4] ;  /* 0x0000040a02107981 */ /* 0x000ee8000c1e1900 */
[----:B------:R-:W3:Y:S04]  /*0670*/  LDG.E R17, desc[UR10][R4.64+0x4] ;  /* 0x0000040a04117981 */ /* 0x000ee8000c1e1900 */
[----:B------:R-:W4:Y:S04]  /*0680*/  LDG.E R18, desc[UR10][R2.64+0x8] ;  /* 0x0000080a02127981 */ /* 0x000f28000c1e1900 */
[----:B------:R-:W4:Y:S04]  /*0690*/  LDG.E R19, desc[UR10][R4.64+0x8] ;  /* 0x0000080a04137981 */ /* 0x000f28000c1e1900 */
[----:B------:R-:W5:Y:S04]  /*06a0*/  LDG.E R20, desc[UR10][R2.64+0xc] ;  /* 0x00000c0a02147981 */ /* 0x000f68000c1e1900 */
[----:B------:R-:W5:Y:S01]  /*06b0*/  LDG.E R21, desc[UR10][R4.64+0xc] ;  /* 0x00000c0a04157981 */ /* 0x000f62000c1e1900 */
[----:B------:R-:W-:Y:S01]  /*06c0*/  UIADD3 UR4, UPT, UPT, UR4, 0x4, URZ ;  /* 0x0000000404047890 */ /* 0x000fe2000fffe0ff */
[----:B--2---:R-:W-:-:S04]  /*06d0*/  FADD R13, R13, -R14 ;  /* 0x8000000e0d0d7221 */ /* 0x004fc80000000000 */
[----:B------:R-:W-:Y:S01]  /*06e0*/  FFMA R12, R13, R13, R12 ;  /* 0x0000000d0d0c7223 */ /* 0x000fe2000000000c */
[----:B---3--:R-:W-:-:S04]  /*06f0*/  FADD R17, R16, -R17 ;  /* 0x8000001110117221 */ /* 0x008fc80000000000 */
[----:B------:R-:W-:Y:S01]  /*0700*/  FFMA R12, R17, R17, R12 ;  /* 0x00000011110c7223 */ /* 0x000fe2000000000c */
[----:B----4-:R-:W-:-:S04]  /*0710*/  FADD R19, R18, -R19 ;  /* 0x8000001312137221 */ /* 0x010fc80000000000 */
[----:B------:R-:W-:Y:S01]  /*0720*/  FFMA R12, R19, R19, R12 ;  /* 0x00000013130c7223 */ /* 0x000fe2000000000c */
[----:B-----5:R-:W-:-:S04]  /*0730*/  FADD R21, R20, -R21 ;  /* 0x8000001514157221 */ /* 0x020fc80000000000 */
[----:B------:R-:W-:-:S07]  /*0740*/  FFMA R12, R21, R21, R12 ;  /* 0x00000015150c7223 */ /* 0x000fce000000000c */
.L_x_101:
[----:B------:R-:W-:Y:S05]  /*0750*/  BRA.U !UP1, `(.L_x_100) ;  /* 0x0000000109947547 */ /* 0x000fea000b800000 */
[----:B------:R-:W-:Y:S02]  /*0760*/  UISETP.NE.AND UP0, UPT, UR8, 0x1, UPT ;  /* 0x000000010800788c */ /* 0x000fe4000bf05270 */
[----:B------:R-:W-:-:S07]  /*0770*/  ULOP3.LUT UP1, URZ, UR14, 0x1, URZ, 0xc0, !UPT ;  /* 0x000000010eff7892 */ /* 0x000fce000f82c0ff */
        /* <DEDUP_REMOVED lines=9> */
[----:B------:R-:W-:Y:S02]  /*0810*/  LEA R4, P0, R13, UR14, 0x2 ;  /* 0x0000000e0d047c11 */ /* 0x000fe4000f8010ff */
[----:B------:R-:W-:Y:S01]  /*0820*/  LEA.HI.X R3, R3, UR13, R16, 0x2, P1 ;  /* 0x0000000d03037c11 */ /* 0x000fe200088f1410 */
[----:B0-----:R-:W-:Y:S01]  /*0830*/  IMAD.WIDE.U32 R14, R5, 0x4, R14 ;  /* 0x00000004050e7825 */ /* 0x001fe200078e000e */
[----:B------:R-:W-:-:S03]  /*0840*/  LEA.HI.X R5, R13, UR15, R18, 0x2, P0 ;  /* 0x0000000f0d057c11 */ /* 0x000fc600080f1412 */
[----:B------:R-:W2:Y:S04]  /*0850*/  LDG.E R13, desc[UR10][R2.64] ;  /* 0x0000000a020d7981 */ /* 0x000ea8000c1e1900 */
[----:B------:R-:W2:Y:S04]  /*0860*/  LDG.E R14, desc[UR10][R14.64] ;  /* 0x0000000a0e0e7981 */ /* 0x000ea8000c1e1900 */
[----:B------:R-:W3:Y:S04]  /*0870*/  LDG.E R16, desc[UR10][R2.64+0x4] ;  /* 0x0000040a02107981 */ /* 0x000ee8000c1e1900 */
[----:B------:R-:W3:Y:S01]  /*0880*/  LDG.E R5, desc[UR10][R4.64+0x4] ;  /* 0x0000040a04057981 */ /* 0x000ee2000c1e1900 */
[----:B------:R-:W-:Y:S01]  /*0890*/  UIADD3 UR4, UPT, UPT, UR4, 0x2, URZ ;  /* 0x0000000204047890 */ /* 0x000fe2000fffe0ff */
[----:B--2---:R-:W-:-:S04]  /*08a0*/  FADD R13, R13, -R14 ;  /* 0x8000000e0d0d7221 */ /* 0x004fc80000000000 */
[----:B------:R-:W-:Y:S01]  /*08b0*/  FFMA R12, R13, R13, R12 ;  /* 0x0000000d0d0c7223 */ /* 0x000fe2000000000c */
[----:B---3--:R-:W-:-:S04]  /*08c0*/  FADD R17, R16, -R5 ;  /* 0x8000000510117221 */ /* 0x008fc80000000000 */
[----:B------:R-:W-:-:S07]  /*08d0*/  FFMA R12, R17, R17, R12 ;  /* 0x00000011110c7223 */ /* 0x000fce000000000c */
.L_x_102:
[----:B------:R-:W-:Y:S05]  /*08e0*/  BRA.U !UP1, `(.L_x_100) ;  /* 0x0000000109307547 */ /* 0x000fea000b800000 */
[----:B------:R-:W0:Y:S01]  /*08f0*/  LDC.64 R2, c[0x0][0x388] ;  /* 0x0000e200ff027b82 */ /* 0x000e220000000a00 */
[----:B------:R-:W1:Y:S01]  /*0900*/  LDCU.64 UR12, c[0x0][0x380] ;  /* 0x00007000ff0c77ac */ /* 0x000e620008000a00 */
[----:B------:R-:W-:Y:S01]  /*0910*/  IADD3 R13, P0, PT, R8, UR4, RZ ;  /* 0x00000004080d7c10 */ /* 0x000fe2000ff1e0ff */
[----:B------:R-:W-:-:S03]  /*0920*/  VIADD R5, R0, UR4 ;  /* 0x0000000400057c36 */ /* 0x000fc60008000000 */
[----:B------:R-:W-:Y:S02]  /*0930*/  IADD3.X R0, PT, PT, RZ, R11, RZ, P0, !PT ;  /* 0x0000000bff007210 */ /* 0x000fe400007fe4ff */
[----:B-1----:R-:W-:Y:S01]  /*0940*/  LEA R4, P0, R13, UR12, 0x2 ;  /* 0x0000000c0d047c11 */ /* 0x002fe2000f8010ff */
[----:B0-----:R-:W-:-:S03]  /*0950*/  IMAD.WIDE.U32 R2, R5, 0x4, R2 ;  /* 0x0000000405027825 */ /* 0x001fc600078e0002 */
[----:B------:R-:W-:-:S03]  /*0960*/  LEA.HI.X R5, R13, UR13, R0, 0x2, P0 ;  /* 0x0000000d0d057c11 */ /* 0x000fc600080f1400 */
[----:B------:R-:W2:Y:S04]  /*0970*/  LDG.E R3, desc[UR10][R2.64] ;  /* 0x0000000a02037981 */ /* 0x000ea8000c1e1900 */
[----:B------:R-:W2:Y:S02]  /*0980*/  LDG.E R4, desc[UR10][R4.64] ;  /* 0x0000000a04047981 */ /* 0x000ea4000c1e1900 */
[----:B--2---:R-:W-:-:S04]  /*0990*/  FADD R13, R4, -R3 ;  /* 0x80000003040d7221 */ /* 0x004fc80000000000 */
[----:B------:R-:W-:-:S07]  /*09a0*/  FFMA R12, R13, R13, R12 ;  /* 0x0000000d0d0c7223 */ /* 0x000fce000000000c */
.L_x_100:
[----:B------:R-:W-:Y:S01]  /*09b0*/  VIADD R0, R12, 0xf3000000 ;  /* 0xf30000000c007836 */ /* 0x000fe20000000000 */
[----:B------:R0:W1:Y:S01]  /*09c0*/  MUFU.RSQ R5, R12 ;  /* 0x0000000c00057308 */ /* 0x0000620000001400 */
[----:B------:R-:W-:Y:S03]  /*09d0*/  BSSY.RECONVERGENT B0, `(.L_x_103) ;  /* 0x000000b000007945 */ /* 0x000fe60003800200 */
[----:B------:R-:W-:-:S13]  /*09e0*/  ISETP.GT.U32.AND P0, PT, R0, 0x727fffff, PT ;  /* 0x727fffff0000780c */ /* 0x000fda0003f04070 */
[----:B01----:R-:W-:Y:S05]  /*09f0*/  @!P0 BRA `(.L_x_104) ;  /* 0x0000000000108947 */ /* 0x003fea0003800000 */
[----:B------:R-:W-:Y:S01]  /*0a00*/  IMAD.MOV.U32 R0, RZ, RZ, R12 ;  /* 0x000000ffff007224 */ /* 0x000fe200078e000c */
[----:B------:R-:W-:-:S07]  /*0a10*/  MOV R13, 0xa30 ;  /* 0x00000a30000d7802 */ /* 0x000fce0000000f00 */
[----:B------:R-:W-:Y:S05]  /*0a20*/  CALL.REL.NOINC `($__internal_1_$__cuda_sm20_sqrt_rn_f32_slowpath) ;  /* 0x0000000400487944 */ /* 0x000fea0003c00000 */
[----:B------:R-:W-:Y:S05]  /*0a30*/  BRA `(.L_x_105) ;  /* 0x0000000000107947 */ /* 0x000fea0003800000 */
.L_x_104:
[C---:B------:R-:W-:Y:S01]  /*0a40*/  FMUL.FTZ R3, R5.reuse, R12 ;  /* 0x0000000c05037220 */ /* 0x040fe20000410000 */
[----:B------:R-:W-:-:S03]  /*0a50*/  FMUL.FTZ R2, R5, 0.5 ;  /* 0x3f00000005027820 */ /* 0x000fc60000410000 */
[----:B------:R-:W-:-:S04]  /*0a60*/  FFMA R0, -R3, R3, R12 ;  /* 0x0000000303007223 */ /* 0x000fc8000000010c */
[----:B------:R-:W-:-:S07]  /*0a70*/  FFMA R0, R0, R2, R3 ;  /* 0x0000000200007223 */ /* 0x000fce0000000003 */
.L_x_105:
[----:B------:R-:W-:Y:S05]  /*0a80*/  BSYNC.RECONVERGENT B0 ;  /* 0x0000000000007941 */ /* 0x000fea0003800200 */
.L_x_103:
[----:B------:R-:W0:Y:S01]  /*0a90*/  LDCU UR4, c[0x0][0x39c] ;  /* 0x00007380ff0477ac */ /* 0x000e220008000800 */
[----:B------:R-:W-:Y:S02]  /*0aa0*/  IADD3 R2, PT, PT, R10, 0x1, RZ ;  /* 0x000000010a027810 */ /* 0x000fe40007ffe0ff */
[----:B------:R-:W-:-:S04]  /*0ab0*/  FSETP.GEU.AND P0, PT, R0, R9, PT ;  /* 0x000000090000720b */ /* 0x000fc80003f0e000 */
[----:B------:R-:W-:Y:S02]  /*0ac0*/  FSEL R9, R0, R9, !P0 ;  /* 0x0000000900097208 */ /* 0x000fe40004000000 */
[----:B------:R-:W-:Y:S02]  /*0ad0*/  SEL R7, R10, R7, !P0 ;  /* 0x000000070a077207 */ /* 0x000fe40004000000 */
[----:B0-----:R-:W-:-:S13]  /*0ae0*/  ISETP.NE.AND P1, PT, R2, UR4, PT ;  /* 0x0000000402007c0c */ /* 0x001fda000bf25270 */
[----:B------:R-:W-:Y:S05]  /*0af0*/  @!P1 BRA `(.L_x_96) ;  /* 0x0000000400049947 */ /* 0x000fea0003800000 */
[----:B------:R-:W-:Y:S01]  /*0b00*/  IMAD.MOV.U32 R10, RZ, RZ, R2 ;  /* 0x000000ffff0a7224 */ /* 0x000fe200078e0002 */
[----:B------:R-:W-:Y:S06]  /*0b10*/  BRA `(.L_x_106) ;  /* 0xfffffff4009c7947 */ /* 0x000fec000383ffff */
.L_x_97:
[----:B------:R-:W-:Y:S01]  /*0b20*/  UISETP.GE.U32.AND UP0, UPT, UR4, 0x4, UPT ;  /* 0x000000040400788c */ /* 0x000fe2000bf06070 */
[----:B------:R-:W-:Y:S02]  /*0b30*/  HFMA2 R2, -RZ, RZ, 0, 0 ;  /* 0x00000000ff027431 */ /* 0x000fe400000001ff */
[----:B------:R-:W-:Y:S01]  /*0b40*/  IMAD.MOV.U32 R0, RZ, RZ, 0x7f800000 ;  /* 0x7f800000ff007424 */ /* 0x000fe200078e00ff */
[----:B------:R-:W-:Y:S01]  /*0b50*/  ULOP3.LUT UR5, UR4, 0x3, URZ, 0xc0, !UPT ;  /* 0x0000000304057892 */ /* 0x000fe2000f8ec0ff */
[----:B------:R-:W-:-:S04]  /*0b60*/  IMAD.MOV.U32 R7, RZ, RZ, RZ ;  /* 0x000000ffff077224 */ /* 0x000fc800078e00ff */
[----:B------:R-:W-:Y:S07]  /*0b70*/  BRA.U !UP0, `(.L_x_107) ;  /* 0x0000000108bc7547 */ /* 0x000fee000b800000 */
[----:B------:R-:W-:Y:S01]  /*0b80*/  ULOP3.LUT UR4, UR4, 0x7ffffffc, URZ, 0xc0, !UPT ;  /* 0x7ffffffc04047892 */ /* 0x000fe2000f8ec0ff */
[----:B------:R-:W-:Y:S01]  /*0b90*/  MOV R0, 0x7f800000 ;  /* 0x7f80000000007802 */ /* 0x000fe20000000f00 */
[----:B------:R-:W-:Y:S01]  /*0ba0*/  IMAD.MOV.U32 R3, RZ, RZ, RZ ;  /* 0x000000ffff037224 */ /* 0x000fe200078e00ff */
[----:B------:R-:W-:Y:S01]  /*0bb0*/  MOV R7, RZ ;  /* 0x000000ff00077202 */ /* 0x000fe20000000f00 */
[----:B------:R-:W-:Y:S02]  /*0bc0*/  UISETP.GT.AND UP0, UPT, UR4, URZ, UPT ;  /* 0x000000ff0400728c */ /* 0x000fe4000bf04270 */
[----:B------:R-:W-:-:S07]  /*0bd0*/  IMAD.U32 R2, RZ, RZ, UR4 ;  /* 0x00000004ff027e24 */ /* 0x000fce000f8e00ff */
[----:B------:R-:W-:Y:S05]  /*0be0*/  BRA.U !UP0, `(.L_x_108) ;  /* 0x0000000108887547 */ /* 0x000fea000b800000 */
[----:B------:R-:W-:Y:S02]  /*0bf0*/  IADD3 R4, PT, PT, R2, -R3, RZ ;  /* 0x8000000302047210 */ /* 0x000fe40007ffe0ff */
[----:B------:R-:W-:Y:S02]  /*0c00*/  PLOP3.LUT P0, PT, PT, PT, PT, 0x80, 0x8 ;  /* 0x000000000008781c */ /* 0x000fe40003f0f070 */
[----:B------:R-:W-:-:S13]  /*0c10*/  ISETP.GT.AND P1, PT, R4, 0xc, PT ;  /* 0x0000000c0400780c */ /* 0x000fda0003f24270 */
[----:B------:R-:W-:Y:S05]  /*0c20*/  @!P1 BRA `(.L_x_109) ;  /* 0x0000000000449947 */ /* 0x000fea0003800000 */
[----:B------:R-:W-:Y:S01]  /*0c30*/  PLOP3.LUT P0, PT, PT, PT, PT, 0x8, 0x80 ;  /* 0x000000000080781c */ /* 0x000fe20003f0e170 */
[----:B------:R-:W-:-:S12]  /*0c40*/  VIADD R4, R2, 0xfffffff4 ;  /* 0xfffffff402047836 */ /* 0x000fd80000000000 */
.L_x_110:
[----:B------:R-:W-:-:S04]  /*0c50*/  FSETP.GT.AND P2, PT, R0, RZ, PT ;  /* 0x000000ff0000720b */ /* 0x000fc80003f44000 */
[----:B------:R-:W-:Y:S02]  /*0c60*/  FSEL R0, R0, RZ, !P2 ;  /* 0x000000ff00007208 */ /* 0x000fe40005000000 */
[----:B------:R-:W-:Y:S02]  /*0c70*/  SEL R7, R3, R7, P2 ;  /* 0x0000000703077207 */ /* 0x000fe40001000000 */
[----:B------:R-:W-:-:S04]  /*0c80*/  FSETP.GT.AND P3, PT, R0, RZ, PT ;  /* 0x000000ff0000720b */ /* 0x000fc80003f64000 */
[----:B------:R-:W-:-:S04]  /*0c90*/  FSEL R0, R0, RZ, !P3 ;  /* 0x000000ff00007208 */ /* 0x000fc80005800000 */
[----:B------:R-:W-:-:S04]  /*0ca0*/  FSETP.GT.AND P4, PT, R0, RZ, PT ;  /* 0x000000ff0000720b */ /* 0x000fc80003f84000 */
[----:B------:R-:W-:Y:S02]  /*0cb0*/  FSEL R0, R0, RZ, !P4 ;  /* 0x000000ff00007208 */ /* 0x000fe40006000000 */
[----:B------:R-:W-:Y:S02]  /*0cc0*/  @P3 IADD3 R7, PT, PT, R3, 0x4, RZ ;  /* 0x0000000403073810 */ /* 0x000fe40007ffe0ff */
[----:B------:R-:W-:-:S04]  /*0cd0*/  FSETP.GT.AND P1, PT, R0, RZ, PT ;  /* 0x000000ff0000720b */ /* 0x000fc80003f24000 */
[----:B------:R-:W-:Y:S01]  /*0ce0*/  FSEL R0, R0, RZ, !P1 ;  /* 0x000000ff00007208 */ /* 0x000fe20004800000 */
[----:B------:R-:W-:-:S08]  /*0cf0*/  @P4 VIADD R7, R3, 0x8 ;  /* 0x0000000803074836 */ /* 0x000fd00000000000 */
[C---:B------:R-:W-:Y:S01]  /*0d00*/  @P1 IADD3 R7, PT, PT, R3.reuse, 0xc, RZ ;  /* 0x0000000c03071810 */ /* 0x040fe20007ffe0ff */
[----:B------:R-:W-:-:S05]  /*0d10*/  VIADD R3, R3, 0x10 ;  /* 0x0000001003037836 */ /* 0x000fca0000000000 */
[----:B------:R-:W-:-:S13]  /*0d20*/  ISETP.GE.AND P2, PT, R3, R4, PT ;  /* 0x000000040300720c */ /* 0x000fda0003f46270 */
[----:B------:R-:W-:Y:S05]  /*0d30*/  @!P2 BRA `(.L_x_110) ;  /* 0xfffffffc00c4a947 */ /* 0x000fea000383ffff */
.L_x_109:
[----:B------:R-:W-:-:S04]  /*0d40*/  IADD3 R4, PT, PT, R2, -R3, RZ ;  /* 0x8000000302047210 */ /* 0x000fc80007ffe0ff */
[----:B------:R-:W-:-:S13]  /*0d50*/  ISETP.GT.AND P1, PT, R4, 0x4, PT ;  /* 0x000000040400780c */ /* 0x000fda0003f24270 */
[----:B------:R-:W-:Y:S05]  /*0d60*/  @!P1 BRA `(.L_x_111) ;  /* 0x0000000000209947 */ /* 0x000fea0003800000 */
[C---:B------:R-:W-:Y:S02]  /*0d70*/  FSETP.GT.AND P1, PT, R0.reuse, RZ, PT ;  /* 0x000000ff0000720b */ /* 0x040fe40003f24000 */
[----:B------:R-:W-:Y:S02]  /*0d80*/  PLOP3.LUT P0, PT, PT, PT, PT, 0x8, 0x80 ;  /* 0x000000000080781c */ /* 0x000fe40003f0e170 */
[----:B------:R-:W-:Y:S02]  /*0d90*/  FSEL R0, R0, RZ, !P1 ;  /* 0x000000ff00007208 */ /* 0x000fe40004800000 */
[----:B------:R-:W-:Y:S02]  /*0da0*/  SEL R7, R3, R7, P1 ;  /* 0x0000000703077207 */ /* 0x000fe40000800000 */
[----:B------:R-:W-:-:S04]  /*0db0*/  FSETP.GT.AND P2, PT, R0, RZ, PT ;  /* 0x000000ff0000720b */ /* 0x000fc80003f44000 */
[----:B------:R-:W-:-:S09]  /*0dc0*/  FSEL R0, R0, RZ, !P2 ;  /* 0x000000ff00007208 */ /* 0x000fd20005000000 */
[C---:B------:R-:W-:Y:S01]  /*0dd0*/  @P2 VIADD R7, R3.reuse, 0x4 ;  /* 0x0000000403072836 */ /* 0x040fe20000000000 */
[----:B------:R-:W-:-:S07]  /*0de0*/  IADD3 R3, PT, PT, R3, 0x8, RZ ;  /* 0x0000000803037810 */ /* 0x000fce0007ffe0ff */
.L_x_111:
[----:B------:R-:W-:-:S13]  /*0df0*/  ISETP.NE.OR P0, PT, R3, R2, P0 ;  /* 0x000000020300720c */ /* 0x000fda0000705670 */
[----:B------:R-:W-:Y:S05]  /*0e00*/  @!P0 BRA `(.L_x_107) ;  /* 0x0000000000188947 */ /* 0x000fea0003800000 */
.L_x_108:
[----:B------:R-:W-:-:S04]  /*0e10*/  FSETP.GT.AND P1, PT, R0, RZ, PT ;  /* 0x000000ff0000720b */ /* 0x000fc80003f24000 */
[C---:B------:R-:W-:Y:S01]  /*0e20*/  SEL R7, R3.reuse, R7, P1 ;  /* 0x0000000703077207 */ /* 0x040fe20000800000 */
[----:B------:R-:W-:Y:S01]  /*0e30*/  VIADD R3, R3, 0x4 ;  /* 0x0000000403037836 */ /* 0x000fe20000000000 */
[----:B------:R-:W-:-:S04]  /*0e40*/  FSEL R0, R0, RZ, !P1 ;  /* 0x000000ff00007208 */ /* 0x000fc80004800000 */
[----:B------:R-:W-:-:S13]  /*0e50*/  ISETP.NE.AND P0, PT, R3, R2, PT ;  /* 0x000000020300720c */ /* 0x000fda0003f05270 */
[----:B------:R-:W-:Y:S05]  /*0e60*/  @P0 BRA `(.L_x_108) ;  /* 0xfffffffc00e80947 */ /* 0x000fea000383ffff */
.L_x_107:
[----:B------:R-:W-:-:S09]  /*0e70*/  UISETP.NE.AND UP0, UPT, UR5, URZ, UPT ;  /* 0x000000ff0500728c */ /* 0x000fd2000bf05270 */
[----:B------:R-:W-:Y:S05]  /*0e80*/  BRA.U !UP0, `(.L_x_96) ;  /* 0x0000000108207547 */ /* 0x000fea000b800000 */
[----:B------:R-:W-:-:S05]  /*0e90*/  UMOV UR4, URZ ;  /* 0x000000ff00047c82 */ /* 0x000fca0008000000 */
.L_x_112:
[----:B------:R-:W-:Y:S01]  /*0ea0*/  UIADD3 UR4, UPT, UPT, UR4, 0x1, URZ ;  /* 0x0000000104047890 */ /* 0x000fe2000fffe0ff */
[----:B------:R-:W-:-:S03]  /*0eb0*/  FSETP.GT.AND P0, PT, R0, RZ, PT ;  /* 0x000000ff0000720b */ /* 0x000fc60003f04000 */
[----:B------:R-:W-:Y:S01]  /*0ec0*/  UISETP.NE.AND UP0, UPT, UR4, UR5, UPT ;  /* 0x000000050400728c */ /* 0x000fe2000bf05270 */
[----:B------:R-:W-:Y:S02]  /*0ed0*/  SEL R7, R2, R7, P0 ;  /* 0x0000000702077207 */ /* 0x000fe40000000000 */
[----:B------:R-:W-:Y:S02]  /*0ee0*/  FSEL R0, R0, RZ, !P0 ;  /* 0x000000ff00007208 */ /* 0x000fe40004000000 */
[----:B------:R-:W-:-:S04]  /*0ef0*/  IADD3 R2, PT, PT, R2, 0x1, RZ ;  /* 0x0000000102027810 */ /* 0x000fc80007ffe0ff */
[----:B------:R-:W-:Y:S05]  /*0f00*/  BRA.U UP0, `(.L_x_112) ;  /* 0xfffffffd00e47547 */ /* 0x000fea000b83ffff */
.L_x_96:
[----:B------:R-:W0:Y:S02]  /*0f10*/  LDC.64 R2, c[0x0][0x390] ;  /* 0x0000e400ff027b82 */ /* 0x000e240000000a00 */
[----:B0-----:R-:W-:-:S05]  /*0f20*/  IMAD.WIDE R2, R6, 0x4, R2 ;  /* 0x0000000406027825 */ /* 0x001fca00078e0202 */
[----:B------:R-:W-:Y:S01]  /*0f30*/  STG.E desc[UR10][R2.64], R7 ;  /* 0x0000000702007986 */ /* 0x000fe2000c10190a */
[----:B------:R-:W-:Y:S05]  /*0f40*/  EXIT ;  /* 0x000000000000794d */ /* 0x000fea0003800000 */
        .weak           $__internal_1_$__cuda_sm20_sqrt_rn_f32_slowpath
        .type           $__internal_1_$__cuda_sm20_sqrt_rn_f32_slowpath,@function
        .size           $__internal_1_$__cuda_sm20_sqrt_rn_f32_slowpath,(.L_x_116 - $__internal_1_$__cuda_sm20_sqrt_rn_f32_slowpath)
$__internal_1_$__cuda_sm20_sqrt_rn_f32_slowpath:
[----:B------:R-:W-:-:S13]  /*0f50*/  LOP3.LUT P0, RZ, R0, 0x7fffffff, RZ, 0xc0, !PT ;  /* 0x7fffffff00ff7812 */ /* 0x000fda000780c0ff */
[----:B------:R-:W-:Y:S01]  /*0f60*/  @!P0 IMAD.MOV.U32 R2, RZ, RZ, R0 ;  /* 0x000000ffff028224 */ /* 0x000fe200078e0000 */
[----:B------:R-:W-:Y:S06]  /*0f70*/  @!P0 BRA `(.L_x_113) ;  /* 0x0000000000408947 */ /* 0x000fec0003800000 */
[----:B------:R-:W-:-:S13]  /*0f80*/  FSETP.GEU.FTZ.AND P0, PT, R0, RZ, PT ;  /* 0x000000ff0000720b */ /* 0x000fda0003f1e000 */
[----:B------:R-:W-:Y:S01]  /*0f90*/  @!P0 MOV R2, 0x7fffffff ;  /* 0x7fffffff00028802 */ /* 0x000fe20000000f00 */
[----:B------:R-:W-:Y:S06]  /*0fa0*/  @!P0 BRA `(.L_x_113) ;  /* 0x0000000000348947 */ /* 0x000fec0003800000 */
[----:B------:R-:W-:-:S13]  /*0fb0*/  FSETP.GTU.FTZ.AND P0, PT, |R0|, +INF , PT ;  /* 0x7f8000000000780b */ /* 0x000fda0003f1c200 */
[----:B------:R-:W-:Y:S01]  /*0fc0*/  @P0 FADD.FTZ R2, R0, 1 ;  /* 0x3f80000000020421 */ /* 0x000fe20000010000 */
[----:B------:R-:W-:Y:S06]  /*0fd0*/  @P0 BRA `(.L_x_113) ;  /* 0x0000000000280947 */ /* 0x000fec0003800000 */
[----:B------:R-:W-:-:S13]  /*0fe0*/  FSETP.NEU.FTZ.AND P0, PT, |R0|, +INF , PT ;  /* 0x7f8000000000780b */ /* 0x000fda0003f1d200 */
[----:B------:R-:W-:-:S04]  /*0ff0*/  @P0 FFMA R3, R0, 1.84467440737095516160e+19, RZ ;  /* 0x5f80000000030823 */ /* 0x000fc800000000ff */
[----:B------:R-:W0:Y:S02]  /*1000*/  @P0 MUFU.RSQ R2, R3 ;  /* 0x0000000300020308 */ /* 0x000e240000001400 */
[----:B0-----:R-:W-:Y:S01]  /*1010*/  @P0 FMUL.FTZ R4, R3, R2 ;  /* 0x0000000203040220 */ /* 0x001fe20000410000 */
[----:B------:R-:W-:Y:S01]  /*1020*/  @P0 FMUL.FTZ R12, R2, 0.5 ;  /* 0x3f000000020c0820 */ /* 0x000fe20000410000 */
[----:B------:R-:W-:Y:S02]  /*1030*/  @!P0 IMAD.MOV.U32 R2, RZ, RZ, R0 ;  /* 0x000000ffff028224 */ /* 0x000fe400078e0000 */
[----:B------:R-:W-:-:S04]  /*1040*/  @P0 FADD.FTZ R5, -R4, -RZ ;  /* 0x800000ff04050221 */ /* 0x000fc80000010100 */
[----:B------:R-:W-:-:S04]  /*1050*/  @P0 FFMA R5, R4, R5, R3 ;  /* 0x0000000504050223 */ /* 0x000fc80000000003 */
[----:B------:R-:W-:-:S04]  /*1060*/  @P0 FFMA R5, R5, R12, R4 ;  /* 0x0000000c05050223 */ /* 0x000fc80000000004 */
[----:B------:R-:W-:-:S07]  /*1070*/  @P0 FMUL.FTZ R2, R5, 2.3283064365386962891e-10 ;  /* 0x2f80000005020820 */ /* 0x000fce0000410000 */
.L_x_113:
[----:B------:R-:W-:Y:S01]  /*1080*/  HFMA2 R3, -RZ, RZ, 0, 0 ;  /* 0x00000000ff037431 */ /* 0x000fe200000001ff */
[----:B------:R-:W-:Y:S01]  /*1090*/  MOV R0, R2 ;  /* 0x0000000200007202 */ /* 0x000fe20000000f00 */
[----:B------:R-:W-:-:S04]  /*10a0*/  IMAD.MOV.U32 R2, RZ, RZ, R13 ;  /* 0x000000ffff027224 */ /* 0x000fc800078e000d */
[----:B------:R-:W-:Y:S05]  /*10b0*/  RET.REL.NODEC R2 `(_Z15assign_clustersPfS_Piiii) ;  /* 0xffffffec02d07950 */ /* 0x000fea0003c3ffff */
.L_x_114:
        /* <DEDUP_REMOVED lines=12> */
.L_x_116:


//--------------------- .nv.shared.reserved.0     --------------------------
	.section	.nv.shared.reserved.0,"aw",@nobits
	.weak		__nv_reservedSMEM_offset_0_alias
	.size		__nv_reservedSMEM_offset_0_alias, 0, 64
	.other		__nv_reservedSMEM_offset_0_alias,@"STO_CUDA_RESERVED_SHARED STV_DEFAULT"
__nv_reservedSMEM_offset_0_alias:
	.zero		0
	.zero		64


//--------------------- .nv.constant0._Z16update_centroidsPfS_Piiii --------------------------
	.section	.nv.constant0._Z16update_centroidsPfS_Piiii,"a",@progbits
	.sectionflags	@""
	.align	4
.nv.constant0._Z16update_centroidsPfS_Piiii:
	.zero		932


//--------------------- .nv.constant0._Z15assign_clustersPfS_Piiii --------------------------
	.section	.nv.constant0._Z15assign_clustersPfS_Piiii,"a",@progbits
	.sectionflags	@""
	.align	4
.nv.constant0._Z15assign_clustersPfS_Piiii:
	.zero		932


//--------------------- SYMBOLS --------------------------

	.type		.nv.reservedSmem.offset0,@object
	.size		.nv.reservedSmem.offset0,0x4
